//
// Generated by NVIDIA NVVM Compiler
//
// Compiler Build ID: CL-36424714
// Cuda compilation tools, release 13.0, V13.0.88
// Based on NVVM 20.0.0
//

.version 9.0
.target sm_100
.address_size 64

	// .globl	_Z5ker_APfi
.global .align 4 .b8 __cudart_i2opi_f[24] = {65, 144, 67, 60, 153, 149, 98, 219, 192, 221, 52, 245, 209, 87, 39, 252, 41, 21, 68, 78, 110, 131, 249, 162};

.visible .entry _Z5ker_APfi(
	.param .u64 .ptr .align 1 _Z5ker_APfi_param_0,
	.param .u32 _Z5ker_APfi_param_1
)
{
	.reg .pred 	%p<3>;
	.reg .b32 	%r<10>;
	.reg .b32 	%f<12>;
	.reg .b64 	%rd<5>;

	ld.param.u64 	%rd2, [_Z5ker_APfi_param_0];
	ld.param.u32 	%r4, [_Z5ker_APfi_param_1];
	mov.u32 	%r5, %ctaid.x;
	mov.u32 	%r6, %ntid.x;
	mov.u32 	%r7, %tid.x;
	mad.lo.s32 	%r1, %r5, %r6, %r7;
	setp.ge.s32 	%p1, %r1, %r4;
	@%p1 bra 	$L__BB0_4;
	cvta.to.global.u64 	%rd3, %rd2;
	mul.wide.s32 	%rd4, %r1, 4;
	add.s64 	%rd1, %rd3, %rd4;
	ld.global.f32 	%f11, [%rd1];
	mov.b32 	%r9, 0;
$L__BB0_2:
	fma.rn.f32 	%f4, %f11, 0f3F8020C5, 0f3A83126F;
	fma.rn.f32 	%f5, %f4, 0f3F8020C5, 0f3A83126F;
	fma.rn.f32 	%f6, %f5, 0f3F8020C5, 0f3A83126F;
	fma.rn.f32 	%f7, %f6, 0f3F8020C5, 0f3A83126F;
	fma.rn.f32 	%f8, %f7, 0f3F8020C5, 0f3A83126F;
	fma.rn.f32 	%f9, %f8, 0f3F8020C5, 0f3A83126F;
	fma.rn.f32 	%f10, %f9, 0f3F8020C5, 0f3A83126F;
	fma.rn.f32 	%f11, %f10, 0f3F8020C5, 0f3A83126F;
	add.s32 	%r9, %r9, 8;
	setp.ne.s32 	%p2, %r9, 1000;
	@%p2 bra 	$L__BB0_2;
	st.global.f32 	[%rd1], %f11;
$L__BB0_4:
	ret;

}
	// .globl	_Z5ker_BPfi
.visible .entry _Z5ker_BPfi(
	.param .u64 .ptr .align 1 _Z5ker_BPfi_param_0,
	.param .u32 _Z5ker_BPfi_param_1
)
{
	.reg .pred 	%p<3>;
	.reg .b32 	%r<10>;
	.reg .b32 	%f<68>;
	.reg .b64 	%rd<5>;

	ld.param.u64 	%rd2, [_Z5ker_BPfi_param_0];
	ld.param.u32 	%r4, [_Z5ker_BPfi_param_1];
	mov.u32 	%r5, %ctaid.x;
	mov.u32 	%r6, %ntid.x;
	mov.u32 	%r7, %tid.x;
	mad.lo.s32 	%r1, %r5, %r6, %r7;
	setp.ge.s32 	%p1, %r1, %r4;
	@%p1 bra 	$L__BB1_4;
	cvta.to.global.u64 	%rd3, %rd2;
	mul.wide.s32 	%rd4, %r1, 4;
	add.s64 	%rd1, %rd3, %rd4;
	ld.global.f32 	%f67, [%rd1];
	mov.b32 	%r9, 0;
$L__BB1_2:
	fma.rn.f32 	%f4, %f67, %f67, 0f3F800000;
	sqrt.rn.f32 	%f5, %f4;
	fma.rn.f32 	%f6, %f5, %f5, 0f3F800000;
	sqrt.rn.f32 	%f7, %f6;
	fma.rn.f32 	%f8, %f7, %f7, 0f3F800000;
	sqrt.rn.f32 	%f9, %f8;
	fma.rn.f32 	%f10, %f9, %f9, 0f3F800000;
	sqrt.rn.f32 	%f11, %f10;
	fma.rn.f32 	%f12, %f11, %f11, 0f3F800000;
	sqrt.rn.f32 	%f13, %f12;
	fma.rn.f32 	%f14, %f13, %f13, 0f3F800000;
	sqrt.rn.f32 	%f15, %f14;
	fma.rn.f32 	%f16, %f15, %f15, 0f3F800000;
	sqrt.rn.f32 	%f17, %f16;
	fma.rn.f32 	%f18, %f17, %f17, 0f3F800000;
	sqrt.rn.f32 	%f19, %f18;
	fma.rn.f32 	%f20, %f19, %f19, 0f3F800000;
	sqrt.rn.f32 	%f21, %f20;
	fma.rn.f32 	%f22, %f21, %f21, 0f3F800000;
	sqrt.rn.f32 	%f23, %f22;
	fma.rn.f32 	%f24, %f23, %f23, 0f3F800000;
	sqrt.rn.f32 	%f25, %f24;
	fma.rn.f32 	%f26, %f25, %f25, 0f3F800000;
	sqrt.rn.f32 	%f27, %f26;
	fma.rn.f32 	%f28, %f27, %f27, 0f3F800000;
	sqrt.rn.f32 	%f29, %f28;
	fma.rn.f32 	%f30, %f29, %f29, 0f3F800000;
	sqrt.rn.f32 	%f31, %f30;
	fma.rn.f32 	%f32, %f31, %f31, 0f3F800000;
	sqrt.rn.f32 	%f33, %f32;
	fma.rn.f32 	%f34, %f33, %f33, 0f3F800000;
	sqrt.rn.f32 	%f35, %f34;
	fma.rn.f32 	%f36, %f35, %f35, 0f3F800000;
	sqrt.rn.f32 	%f37, %f36;
	fma.rn.f32 	%f38, %f37, %f37, 0f3F800000;
	sqrt.rn.f32 	%f39, %f38;
	fma.rn.f32 	%f40, %f39, %f39, 0f3F800000;
	sqrt.rn.f32 	%f41, %f40;
	fma.rn.f32 	%f42, %f41, %f41, 0f3F800000;
	sqrt.rn.f32 	%f43, %f42;
	fma.rn.f32 	%f44, %f43, %f43, 0f3F800000;
	sqrt.rn.f32 	%f45, %f44;
	fma.rn.f32 	%f46, %f45, %f45, 0f3F800000;
	sqrt.rn.f32 	%f47, %f46;
	fma.rn.f32 	%f48, %f47, %f47, 0f3F800000;
	sqrt.rn.f32 	%f49, %f48;
	fma.rn.f32 	%f50, %f49, %f49, 0f3F800000;
	sqrt.rn.f32 	%f51, %f50;
	fma.rn.f32 	%f52, %f51, %f51, 0f3F800000;
	sqrt.rn.f32 	%f53, %f52;
	fma.rn.f32 	%f54, %f53, %f53, 0f3F800000;
	sqrt.rn.f32 	%f55, %f54;
	fma.rn.f32 	%f56, %f55, %f55, 0f3F800000;
	sqrt.rn.f32 	%f57, %f56;
	fma.rn.f32 	%f58, %f57, %f57, 0f3F800000;
	sqrt.rn.f32 	%f59, %f58;
	fma.rn.f32 	%f60, %f59, %f59, 0f3F800000;
	sqrt.rn.f32 	%f61, %f60;
	fma.rn.f32 	%f62, %f61, %f61, 0f3F800000;
	sqrt.rn.f32 	%f63, %f62;
	fma.rn.f32 	%f64, %f63, %f63, 0f3F800000;
	sqrt.rn.f32 	%f65, %f64;
	fma.rn.f32 	%f66, %f65, %f65, 0f3F800000;
	sqrt.rn.f32 	%f67, %f66;
	add.s32 	%r9, %r9, 32;
	setp.ne.s32 	%p2, %r9, 800;
	@%p2 bra 	$L__BB1_2;
	st.global.f32 	[%rd1], %f67;
$L__BB1_4:
	ret;

}
	// .globl	_Z5ker_1Pfi
.visible .entry _Z5ker_1Pfi(
	.param .u64 .ptr .align 1 _Z5ker_1Pfi_param_0,
	.param .u32 _Z5ker_1Pfi_param_1
)
{
	.local .align 4 .b8 	__local_depot2[28];
	.reg .b64 	%SP;
	.reg .b64 	%SPL;
	.reg .pred 	%p<11>;
	.reg .b32 	%r<49>;
	.reg .b32 	%f<31>;
	.reg .b64 	%rd<25>;
	.reg .b64 	%fd<3>;

	mov.u64 	%SPL, __local_depot2;
	ld.param.u64 	%rd10, [_Z5ker_1Pfi_param_0];
	ld.param.u32 	%r18, [_Z5ker_1Pfi_param_1];
	add.u64 	%rd1, %SPL, 0;
	mov.u32 	%r19, %ctaid.x;
	mov.u32 	%r20, %ntid.x;
	mov.u32 	%r21, %tid.x;
	mad.lo.s32 	%r1, %r19, %r20, %r21;
	setp.ge.s32 	%p1, %r1, %r18;
	@%p1 bra 	$L__BB2_11;
	cvta.to.global.u64 	%rd12, %rd10;
	mul.wide.s32 	%rd13, %r1, 4;
	add.s64 	%rd2, %rd12, %rd13;
	ld.global.f32 	%f29, [%rd2];
	mov.b32 	%r44, 0;
	mov.u64 	%rd14, __cudart_i2opi_f;
$L__BB2_2:
	mul.f32 	%f9, %f29, 0f3F22F983;
	cvt.rni.s32.f32 	%r48, %f9;
	cvt.rn.f32.s32 	%f10, %r48;
	fma.rn.f32 	%f11, %f10, 0fBFC90FDA, %f29;
	fma.rn.f32 	%f12, %f10, 0fB3A22168, %f11;
	fma.rn.f32 	%f30, %f10, 0fA7C234C5, %f12;
	abs.f32 	%f4, %f29;
	setp.ltu.f32 	%p2, %f4, 0f47CE4780;
	@%p2 bra 	$L__BB2_10;
	setp.neu.f32 	%p3, %f4, 0f7F800000;
	@%p3 bra 	$L__BB2_5;
	mov.f32 	%f15, 0f00000000;
	mul.rn.f32 	%f30, %f29, %f15;
	mov.b32 	%r48, 0;
	bra.uni 	$L__BB2_10;
$L__BB2_5:
	mov.b32 	%r4, %f29;
	shl.b32 	%r24, %r4, 8;
	or.b32  	%r5, %r24, -2147483648;
	mov.b64 	%rd24, 0;
	mov.b32 	%r45, 0;
	mov.u64 	%rd22, %rd14;
	mov.u64 	%rd23, %rd1;
$L__BB2_6:
	.pragma "nounroll";
	ld.global.nc.u32 	%r25, [%rd22];
	mad.wide.u32 	%rd16, %r25, %r5, %rd24;
	shr.u64 	%rd24, %rd16, 32;
	st.local.u32 	[%rd23], %rd16;
	add.s32 	%r45, %r45, 1;
	add.s64 	%rd23, %rd23, 4;
	add.s64 	%rd22, %rd22, 4;
	setp.ne.s32 	%p4, %r45, 6;
	@%p4 bra 	$L__BB2_6;
	shr.u32 	%r26, %r4, 23;
	st.local.u32 	[%rd1+24], %rd24;
	and.b32  	%r8, %r26, 31;
	and.b32  	%r27, %r26, 224;
	add.s32 	%r28, %r27, -128;
	shr.u32 	%r29, %r28, 5;
	mul.wide.u32 	%rd17, %r29, 4;
	sub.s64 	%rd9, %rd1, %rd17;
	ld.local.u32 	%r46, [%rd9+24];
	ld.local.u32 	%r47, [%rd9+20];
	setp.eq.s32 	%p5, %r8, 0;
	@%p5 bra 	$L__BB2_9;
	shf.l.wrap.b32 	%r46, %r47, %r46, %r8;
	ld.local.u32 	%r30, [%rd9+16];
	shf.l.wrap.b32 	%r47, %r30, %r47, %r8;
$L__BB2_9:
	shr.u32 	%r31, %r46, 30;
	shf.l.wrap.b32 	%r32, %r47, %r46, 2;
	shl.b32 	%r33, %r47, 2;
	shr.u32 	%r34, %r32, 31;
	add.s32 	%r35, %r34, %r31;
	neg.s32 	%r36, %r35;
	setp.lt.s32 	%p6, %r4, 0;
	selp.b32 	%r48, %r36, %r35, %p6;
	xor.b32  	%r37, %r32, %r4;
	shr.s32 	%r38, %r32, 31;
	xor.b32  	%r39, %r38, %r32;
	xor.b32  	%r40, %r38, %r33;
	cvt.u64.u32 	%rd18, %r39;
	shl.b64 	%rd19, %rd18, 32;
	cvt.u64.u32 	%rd20, %r40;
	or.b64  	%rd21, %rd19, %rd20;
	cvt.rn.f64.s64 	%fd1, %rd21;
	mul.f64 	%fd2, %fd1, 0d3BF921FB54442D19;
	cvt.rn.f32.f64 	%f13, %fd2;
	neg.f32 	%f14, %f13;
	setp.lt.s32 	%p7, %r37, 0;
	selp.f32 	%f30, %f14, %f13, %p7;
$L__BB2_10:
	mul.rn.f32 	%f16, %f30, %f30;
	and.b32  	%r42, %r48, 1;
	setp.eq.b32 	%p8, %r42, 1;
	selp.f32 	%f17, 0f3F800000, %f30, %p8;
	fma.rn.f32 	%f18, %f16, %f17, 0f00000000;
	fma.rn.f32 	%f19, %f16, 0f37CBAC00, 0fBAB607ED;
	selp.f32 	%f20, %f19, 0fB94D4153, %p8;
	selp.f32 	%f21, 0f3D2AAABB, 0f3C0885E4, %p8;
	fma.rn.f32 	%f22, %f20, %f16, %f21;
	selp.f32 	%f23, 0fBEFFFFFF, 0fBE2AAAA8, %p8;
	fma.rn.f32 	%f24, %f22, %f16, %f23;
	fma.rn.f32 	%f25, %f24, %f18, %f17;
	and.b32  	%r43, %r48, 2;
	setp.eq.s32 	%p9, %r43, 0;
	mov.f32 	%f26, 0f00000000;
	sub.f32 	%f27, %f26, %f25;
	selp.f32 	%f28, %f25, %f27, %p9;
	add.f32 	%f29, %f29, %f28;
	st.global.f32 	[%rd2], %f29;
	add.s32 	%r44, %r44, 1;
	setp.ne.s32 	%p10, %r44, 600;
	@%p10 bra 	$L__BB2_2;
$L__BB2_11:
	ret;

}
	// .globl	_Z5ker_2Pfi
.visible .entry _Z5ker_2Pfi(
	.param .u64 .ptr .align 1 _Z5ker_2Pfi_param_0,
	.param .u32 _Z5ker_2Pfi_param_1
)
{
	.local .align 4 .b8 	__local_depot3[28];
	.reg .b64 	%SP;
	.reg .b64 	%SPL;
	.reg .pred 	%p<11>;
	.reg .b32 	%r<50>;
	.reg .b32 	%f<31>;
	.reg .b64 	%rd<25>;
	.reg .b64 	%fd<3>;

	mov.u64 	%SPL, __local_depot3;
	ld.param.u64 	%rd10, [_Z5ker_2Pfi_param_0];
	ld.param.u32 	%r18, [_Z5ker_2Pfi_param_1];
	add.u64 	%rd1, %SPL, 0;
	mov.u32 	%r19, %ctaid.x;
	mov.u32 	%r20, %ntid.x;
	mov.u32 	%r21, %tid.x;
	mad.lo.s32 	%r1, %r19, %r20, %r21;
	setp.ge.s32 	%p1, %r1, %r18;
	@%p1 bra 	$L__BB3_11;
	cvta.to.global.u64 	%rd12, %rd10;
	mul.wide.s32 	%rd13, %r1, 4;
	add.s64 	%rd2, %rd12, %rd13;
	ld.global.f32 	%f29, [%rd2];
	mov.b32 	%r45, 0;
	mov.u64 	%rd14, __cudart_i2opi_f;
$L__BB3_2:
	mul.f32 	%f9, %f29, 0f3F22F983;
	cvt.rni.s32.f32 	%r49, %f9;
	cvt.rn.f32.s32 	%f10, %r49;
	fma.rn.f32 	%f11, %f10, 0fBFC90FDA, %f29;
	fma.rn.f32 	%f12, %f10, 0fB3A22168, %f11;
	fma.rn.f32 	%f30, %f10, 0fA7C234C5, %f12;
	abs.f32 	%f4, %f29;
	setp.ltu.f32 	%p2, %f4, 0f47CE4780;
	@%p2 bra 	$L__BB3_10;
	setp.neu.f32 	%p3, %f4, 0f7F800000;
	@%p3 bra 	$L__BB3_5;
	mov.f32 	%f15, 0f00000000;
	mul.rn.f32 	%f30, %f29, %f15;
	mov.b32 	%r49, 0;
	bra.uni 	$L__BB3_10;
$L__BB3_5:
	mov.b32 	%r4, %f29;
	shl.b32 	%r24, %r4, 8;
	or.b32  	%r5, %r24, -2147483648;
	mov.b64 	%rd24, 0;
	mov.b32 	%r46, 0;
	mov.u64 	%rd22, %rd14;
	mov.u64 	%rd23, %rd1;
$L__BB3_6:
	.pragma "nounroll";
	ld.global.nc.u32 	%r25, [%rd22];
	mad.wide.u32 	%rd16, %r25, %r5, %rd24;
	shr.u64 	%rd24, %rd16, 32;
	st.local.u32 	[%rd23], %rd16;
	add.s32 	%r46, %r46, 1;
	add.s64 	%rd23, %rd23, 4;
	add.s64 	%rd22, %rd22, 4;
	setp.ne.s32 	%p4, %r46, 6;
	@%p4 bra 	$L__BB3_6;
	shr.u32 	%r26, %r4, 23;
	st.local.u32 	[%rd1+24], %rd24;
	and.b32  	%r8, %r26, 31;
	and.b32  	%r27, %r26, 224;
	add.s32 	%r28, %r27, -128;
	shr.u32 	%r29, %r28, 5;
	mul.wide.u32 	%rd17, %r29, 4;
	sub.s64 	%rd9, %rd1, %rd17;
	ld.local.u32 	%r47, [%rd9+24];
	ld.local.u32 	%r48, [%rd9+20];
	setp.eq.s32 	%p5, %r8, 0;
	@%p5 bra 	$L__BB3_9;
	shf.l.wrap.b32 	%r47, %r48, %r47, %r8;
	ld.local.u32 	%r30, [%rd9+16];
	shf.l.wrap.b32 	%r48, %r30, %r48, %r8;
$L__BB3_9:
	shr.u32 	%r31, %r47, 30;
	shf.l.wrap.b32 	%r32, %r48, %r47, 2;
	shl.b32 	%r33, %r48, 2;
	shr.u32 	%r34, %r32, 31;
	add.s32 	%r35, %r34, %r31;
	neg.s32 	%r36, %r35;
	setp.lt.s32 	%p6, %r4, 0;
	selp.b32 	%r49, %r36, %r35, %p6;
	xor.b32  	%r37, %r32, %r4;
	shr.s32 	%r38, %r32, 31;
	xor.b32  	%r39, %r38, %r32;
	xor.b32  	%r40, %r38, %r33;
	cvt.u64.u32 	%rd18, %r39;
	shl.b64 	%rd19, %rd18, 32;
	cvt.u64.u32 	%rd20, %r40;
	or.b64  	%rd21, %rd19, %rd20;
	cvt.rn.f64.s64 	%fd1, %rd21;
	mul.f64 	%fd2, %fd1, 0d3BF921FB54442D19;
	cvt.rn.f32.f64 	%f13, %fd2;
	neg.f32 	%f14, %f13;
	setp.lt.s32 	%p7, %r37, 0;
	selp.f32 	%f30, %f14, %f13, %p7;
$L__BB3_10:
	add.s32 	%r42, %r49, 1;
	mul.rn.f32 	%f16, %f30, %f30;
	and.b32  	%r43, %r49, 1;
	setp.eq.b32 	%p8, %r43, 1;
	selp.f32 	%f17, %f30, 0f3F800000, %p8;
	fma.rn.f32 	%f18, %f16, %f17, 0f00000000;
	fma.rn.f32 	%f19, %f16, 0f37CBAC00, 0fBAB607ED;
	selp.f32 	%f20, 0fB94D4153, %f19, %p8;
	selp.f32 	%f21, 0f3C0885E4, 0f3D2AAABB, %p8;
	fma.rn.f32 	%f22, %f20, %f16, %f21;
	selp.f32 	%f23, 0fBE2AAAA8, 0fBEFFFFFF, %p8;
	fma.rn.f32 	%f24, %f22, %f16, %f23;
	fma.rn.f32 	%f25, %f24, %f18, %f17;
	and.b32  	%r44, %r42, 2;
	setp.eq.s32 	%p9, %r44, 0;
	mov.f32 	%f26, 0f00000000;
	sub.f32 	%f27, %f26, %f25;
	selp.f32 	%f28, %f25, %f27, %p9;
	mul.f32 	%f29, %f28, 0f3F7D70A4;
	st.global.f32 	[%rd2], %f29;
	add.s32 	%r45, %r45, 1;
	setp.ne.s32 	%p10, %r45, 400;
	@%p10 bra 	$L__BB3_2;
$L__BB3_11:
	ret;

}
	// .globl	_Z5ker_3Pfi
.visible .entry _Z5ker_3Pfi(
	.param .u64 .ptr .align 1 _Z5ker_3Pfi_param_0,
	.param .u32 _Z5ker_3Pfi_param_1
)
{
	.reg .pred 	%p<3>;
	.reg .b32 	%r<18>;
	.reg .b32 	%f<50>;
	.reg .b64 	%rd<5>;

	ld.param.u64 	%rd2, [_Z5ker_3Pfi_param_0];
	ld.param.u32 	%r4, [_Z5ker_3Pfi_param_1];
	mov.u32 	%r5, %ctaid.x;
	mov.u32 	%r6, %ntid.x;
	mov.u32 	%r7, %tid.x;
	mad.lo.s32 	%r1, %r5, %r6, %r7;
	setp.ge.s32 	%p1, %r1, %r4;
	@%p1 bra 	$L__BB4_4;
	cvta.to.global.u64 	%rd3, %rd2;
	mul.wide.s32 	%rd4, %r1, 4;
	add.s64 	%rd1, %rd3, %rd4;
	ld.global.f32 	%f49, [%rd1];
	mov.b32 	%r17, 0;
$L__BB4_2:
	mul.f32 	%f4, %f49, 0fBC23D70A;
	fma.rn.f32 	%f5, %f4, 0f3BBB989D, 0f3F000000;
	cvt.sat.f32.f32 	%f6, %f5;
	mov.f32 	%f7, 0f4B400001;
	mov.f32 	%f8, 0f437C0000;
	fma.rm.f32 	%f9, %f6, %f8, %f7;
	add.f32 	%f10, %f9, 0fCB40007F;
	neg.f32 	%f11, %f10;
	fma.rn.f32 	%f12, %f4, 0f3FB8AA3B, %f11;
	fma.rn.f32 	%f13, %f4, 0f32A57060, %f12;
	mov.b32 	%r9, %f9;
	shl.b32 	%r10, %r9, 23;
	mov.b32 	%f14, %r10;
	ex2.approx.ftz.f32 	%f15, %f13;
	mul.f32 	%f16, %f15, %f14;
	mul.f32 	%f17, %f16, 0fBC23D70A;
	fma.rn.f32 	%f18, %f17, 0f3BBB989D, 0f3F000000;
	cvt.sat.f32.f32 	%f19, %f18;
	fma.rm.f32 	%f20, %f19, %f8, %f7;
	add.f32 	%f21, %f20, 0fCB40007F;
	neg.f32 	%f22, %f21;
	fma.rn.f32 	%f23, %f17, 0f3FB8AA3B, %f22;
	fma.rn.f32 	%f24, %f17, 0f32A57060, %f23;
	mov.b32 	%r11, %f20;
	shl.b32 	%r12, %r11, 23;
	mov.b32 	%f25, %r12;
	ex2.approx.ftz.f32 	%f26, %f24;
	mul.f32 	%f27, %f26, %f25;
	mul.f32 	%f28, %f27, 0fBC23D70A;
	fma.rn.f32 	%f29, %f28, 0f3BBB989D, 0f3F000000;
	cvt.sat.f32.f32 	%f30, %f29;
	fma.rm.f32 	%f31, %f30, %f8, %f7;
	add.f32 	%f32, %f31, 0fCB40007F;
	neg.f32 	%f33, %f32;
	fma.rn.f32 	%f34, %f28, 0f3FB8AA3B, %f33;
	fma.rn.f32 	%f35, %f28, 0f32A57060, %f34;
	mov.b32 	%r13, %f31;
	shl.b32 	%r14, %r13, 23;
	mov.b32 	%f36, %r14;
	ex2.approx.ftz.f32 	%f37, %f35;
	mul.f32 	%f38, %f37, %f36;
	mul.f32 	%f39, %f38, 0fBC23D70A;
	fma.rn.f32 	%f40, %f39, 0f3BBB989D, 0f3F000000;
	cvt.sat.f32.f32 	%f41, %f40;
	fma.rm.f32 	%f42, %f41, %f8, %f7;
	add.f32 	%f43, %f42, 0fCB40007F;
	neg.f32 	%f44, %f43;
	fma.rn.f32 	%f45, %f39, 0f3FB8AA3B, %f44;
	fma.rn.f32 	%f46, %f39, 0f32A57060, %f45;
	mov.b32 	%r15, %f42;
	shl.b32 	%r16, %r15, 23;
	mov.b32 	%f47, %r16;
	ex2.approx.ftz.f32 	%f48, %f46;
	mul.f32 	%f49, %f48, %f47;
	add.s32 	%r17, %r17, 4;
	setp.ne.s32 	%p2, %r17, 500;
	@%p2 bra 	$L__BB4_2;
	st.global.f32 	[%rd1], %f49;
$L__BB4_4:
	ret;

}


// ===== COMPILED SASS (sm_100) =====

	.target	sm_100

	.elftype	@"ET_EXEC"


//--------------------- .note.nv.tkinfo           --------------------------
	.section	.note.nv.tkinfo,"",@"SHT_NOTE"
	.sectionflags	@"SHF_NOTE_NV_TKINFO"
	.tkinfo
        /*0018*/ 	.word	0x00000002
        /*0030*/ 	.string	""
        /*0030*/ 	.string	"ptxas"
        /*0030*/ 	.string	"Cuda compilation tools, release 13.0, V13.0.88"
        /*0030*/ 	.string	"Build cuda_13.0.r13.0/compiler.36424714_0"
        /*0030*/ 	.string	"-arch sm_100 -m 64 "



//--------------------- .note.nv.cuinfo           --------------------------
	.section	.note.nv.cuinfo,"",@"SHT_NOTE"
	.sectionflags	@"SHF_NOTE_NV_CUINFO"
        /*0018*/ 	.short	0x0002
        /*001a*/ 	.short	0x0064
        /*001c*/ 	.short	0x0082
	.zero		2


//--------------------- .nv.info                  --------------------------
	.section	.nv.info,"",@"SHT_CUDA_INFO"
	.align	4


	//----- nvinfo : EIATTR_REGCOUNT
	.align		4
        /*0000*/ 	.byte	0x04, 0x2f
        /*0002*/ 	.short	(.L_2 - .L_1)
	.align		4
.L_1:
        /*0004*/ 	.word	index@(_Z5ker_APfi)
        /*0008*/ 	.word	0x00000008


	//----- nvinfo : EIATTR_FRAME_SIZE
	.align		4
.L_2:
        /*000c*/ 	.byte	0x04, 0x11
        /*000e*/ 	.short	(.L_4 - .L_3)
	.align		4
.L_3:
        /*0010*/ 	.word	index@(_Z5ker_APfi)
        /*0014*/ 	.word	0x00000000


	//----- nvinfo : EIATTR_REGCOUNT
	.align		4
.L_4:
        /*0018*/ 	.byte	0x04, 0x2f
        /*001a*/ 	.short	(.L_6 - .L_5)
	.align		4
.L_5:
        /*001c*/ 	.word	index@(_Z5ker_BPfi)
        /*0020*/ 	.word	0x0000000c


	//----- nvinfo : EIATTR_FRAME_SIZE
	.align		4
.L_6:
        /*0024*/ 	.byte	0x04, 0x11
        /*0026*/ 	.short	(.L_8 - .L_7)
	.align		4
.L_7:
        /*0028*/ 	.word	index@($__internal_0_$__cuda_sm20_sqrt_rn_f32_slowpath)
        /*002c*/ 	.word	0x00000000


	//----- nvinfo : EIATTR_FRAME_SIZE
	.align		4
.L_8:
        /*0030*/ 	.byte	0x04, 0x11
        /*0032*/ 	.short	(.L_10 - .L_9)
	.align		4
.L_9:
        /*0034*/ 	.word	index@(_Z5ker_BPfi)
        /*0038*/ 	.word	0x00000000


	//----- nvinfo : EIATTR_REGCOUNT
	.align		4
.L_10:
        /*003c*/ 	.byte	0x04, 0x2f
        /*003e*/ 	.short	(.L_12 - .L_11)
	.align		4
.L_11:
        /*0040*/ 	.word	index@(_Z5ker_1Pfi)
        /*0044*/ 	.word	0x00000013


	//----- nvinfo : EIATTR_FRAME_SIZE
	.align		4
.L_12:
        /*0048*/ 	.byte	0x04, 0x11
        /*004a*/ 	.short	(.L_14 - .L_13)
	.align		4
.L_13:
        /*004c*/ 	.word	index@(_Z5ker_1Pfi)
        /*0050*/ 	.word	0x00000000


	//----- nvinfo : EIATTR_REGCOUNT
	.align		4
.L_14:
        /*0054*/ 	.byte	0x04, 0x2f
        /*0056*/ 	.short	(.L_16 - .L_15)
	.align		4
.L_15:
        /*0058*/ 	.word	index@(_Z5ker_2Pfi)
        /*005c*/ 	.word	0x00000013


	//----- nvinfo : EIATTR_FRAME_SIZE
	.align		4
.L_16:
        /*0060*/ 	.byte	0x04, 0x11
        /*0062*/ 	.short	(.L_18 - .L_17)
	.align		4
.L_17:
        /*0064*/ 	.word	index@(_Z5ker_2Pfi)
        /*0068*/ 	.word	0x00000000


	//----- nvinfo : EIATTR_REGCOUNT
	.align		4
.L_18:
        /*006c*/ 	.byte	0x04, 0x2f
        /*006e*/ 	.short	(.L_20 - .L_19)
	.align		4
.L_19:
        /*0070*/ 	.word	index@(_Z5ker_3Pfi)
        /*0074*/ 	.word	0x0000000b


	//----- nvinfo : EIATTR_FRAME_SIZE
	.align		4
.L_20:
        /*0078*/ 	.byte	0x04, 0x11
        /*007a*/ 	.short	(.L_22 - .L_21)
	.align		4
.L_21:
        /*007c*/ 	.word	index@(_Z5ker_3Pfi)
        /*0080*/ 	.word	0x00000000


	//----- nvinfo : EIATTR_MIN_STACK_SIZE
	.align		4
.L_22:
        /*0084*/ 	.byte	0x04, 0x12
        /*0086*/ 	.short	(.L_24 - .L_23)
	.align		4
.L_23:
        /*0088*/ 	.word	index@(_Z5ker_3Pfi)
        /*008c*/ 	.word	0x00000000


	//----- nvinfo : EIATTR_MIN_STACK_SIZE
	.align		4
.L_24:
        /*0090*/ 	.byte	0x04, 0x12
        /*0092*/ 	.short	(.L_26 - .L_25)
	.align		4
.L_25:
        /*0094*/ 	.word	index@(_Z5ker_2Pfi)
        /*0098*/ 	.word	0x00000000


	//----- nvinfo : EIATTR_MIN_STACK_SIZE
	.align		4
.L_26:
        /*009c*/ 	.byte	0x04, 0x12
        /*009e*/ 	.short	(.L_28 - .L_27)
	.align		4
.L_27:
        /*00a0*/ 	.word	index@(_Z5ker_1Pfi)
        /*00a4*/ 	.word	0x00000000


	//----- nvinfo : EIATTR_MIN_STACK_SIZE
	.align		4
.L_28:
        /*00a8*/ 	.byte	0x04, 0x12
        /*00aa*/ 	.short	(.L_30 - .L_29)
	.align		4
.L_29:
        /*00ac*/ 	.word	index@(_Z5ker_BPfi)
        /*00b0*/ 	.word	0x00000000


	//----- nvinfo : EIATTR_MIN_STACK_SIZE
	.align		4
.L_30:
        /*00b4*/ 	.byte	0x04, 0x12
        /*00b6*/ 	.short	(.L_32 - .L_31)
	.align		4
.L_31:
        /*00b8*/ 	.word	index@(_Z5ker_APfi)
        /*00bc*/ 	.word	0x00000000
.L_32:


//--------------------- .nv.compat                --------------------------
	.section	.nv.compat,"",@"SHT_CUDA_COMPAT_INFO"
	.align	4
        /*0000*/ 	.byte	0x02, 0x09, 0x00, 0x00, 0x02, 0x02, 0x01, 0x00, 0x02, 0x05, 0x05, 0x00, 0x03, 0x07, 0x01, 0x01
        /*0010*/ 	.byte	0x02, 0x03, 0x00, 0x00, 0x02, 0x06, 0x01, 0x00, 0x04, 0x0b, 0x08, 0x00, 0x01, 0x00, 0x00, 0x00
        /*0020*/ 	.byte	0x00, 0x00, 0x00, 0x00


//--------------------- .nv.info._Z5ker_3Pfi      --------------------------
	.section	.nv.info._Z5ker_3Pfi,"",@"SHT_CUDA_INFO"
	.sectionflags	@""
	.align	4


	//----- nvinfo : EIATTR_CUDA_API_VERSION
	.align		4
        /*0000*/ 	.byte	0x04, 0x37
        /*0002*/ 	.short	(.L_34 - .L_33)
.L_33:
        /*0004*/ 	.word	0x00000082


	//----- nvinfo : EIATTR_KPARAM_INFO
	.align		4
.L_34:
        /*0008*/ 	.byte	0x04, 0x17
        /*000a*/ 	.short	(.L_36 - .L_35)
.L_35:
        /*000c*/ 	.word	0x00000000
        /*0010*/ 	.short	0x0001
        /*0012*/ 	.short	0x0008
        /*0014*/ 	.byte	0x00, 0xf0, 0x11, 0x00


	//----- nvinfo : EIATTR_KPARAM_INFO
	.align		4
.L_36:
        /*0018*/ 	.byte	0x04, 0x17
        /*001a*/ 	.short	(.L_38 - .L_37)
.L_37:
        /*001c*/ 	.word	0x00000000
        /*0020*/ 	.short	0x0000
        /*0022*/ 	.short	0x0000
        /*0024*/ 	.byte	0x00, 0xf5, 0x21, 0x00


	//----- nvinfo : EIATTR_SPARSE_MMA_MASK
	.align		4
.L_38:
        /*0028*/ 	.byte	0x03, 0x50
        /*002a*/ 	.short	0x0000


	//----- nvinfo : EIATTR_MAXREG_COUNT
	.align		4
        /*002c*/ 	.byte	0x03, 0x1b
        /*002e*/ 	.short	0x00ff


	//----- nvinfo : EIATTR_MERCURY_ISA_VERSION
	.align		4
        /*0030*/ 	.byte	0x03, 0x5f
        /*0032*/ 	.short	0x0101


	//----- nvinfo : EIATTR_VRC_CTA_INIT_COUNT
	.align		4
        /*0034*/ 	.byte	0x02, 0x4a
	.zero		1
	.zero		1


	//----- nvinfo : EIATTR_EXIT_INSTR_OFFSETS
	.align		4
        /*0038*/ 	.byte	0x04, 0x1c
        /*003a*/ 	.short	(.L_40 - .L_39)


	//   ....[0]....
.L_39:
        /*003c*/ 	.word	0x00000070


	//   ....[1]....
        /*0040*/ 	.word	0x00000c70


	//----- nvinfo : EIATTR_CBANK_PARAM_SIZE
	.align		4
.L_40:
        /*0044*/ 	.byte	0x03, 0x19
        /*0046*/ 	.short	0x000c


	//----- nvinfo : EIATTR_PARAM_CBANK
	.align		4
        /*0048*/ 	.byte	0x04, 0x0a
        /*004a*/ 	.short	(.L_42 - .L_41)
	.align		4
.L_41:
        /*004c*/ 	.word	index@(.nv.constant0._Z5ker_3Pfi)
        /*0050*/ 	.short	0x0380
        /*0052*/ 	.short	0x000c


	//----- nvinfo : EIATTR_SW_WAR
	.align		4
.L_42:
        /*0054*/ 	.byte	0x04, 0x36
        /*0056*/ 	.short	(.L_44 - .L_43)
.L_43:
        /*0058*/ 	.word	0x00000008
.L_44:


//--------------------- .nv.info._Z5ker_2Pfi      --------------------------
	.section	.nv.info._Z5ker_2Pfi,"",@"SHT_CUDA_INFO"
	.sectionflags	@""
	.align	4


	//----- nvinfo : EIATTR_CUDA_API_VERSION
	.align		4
        /*0000*/ 	.byte	0x04, 0x37
        /*0002*/ 	.short	(.L_46 - .L_45)
.L_45:
        /*0004*/ 	.word	0x00000082


	//----- nvinfo : EIATTR_KPARAM_INFO
	.align		4
.L_46:
        /*0008*/ 	.byte	0x04, 0x17
        /*000a*/ 	.short	(.L_48 - .L_47)
.L_47:
        /*000c*/ 	.word	0x00000000
        /*0010*/ 	.short	0x0001
        /*0012*/ 	.short	0x0008
        /*0014*/ 	.byte	0x00, 0xf0, 0x11, 0x00


	//----- nvinfo : EIATTR_KPARAM_INFO
	.align		4
.L_48:
        /*0018*/ 	.byte	0x04, 0x17
        /*001a*/ 	.short	(.L_50 - .L_49)
.L_49:
        /*001c*/ 	.word	0x00000000
        /*0020*/ 	.short	0x0000
        /*0022*/ 	.short	0x0000
        /*0024*/ 	.byte	0x00, 0xf5, 0x21, 0x00


	//----- nvinfo : EIATTR_SPARSE_MMA_MASK
	.align		4
.L_50:
        /*0028*/ 	.byte	0x03, 0x50
        /*002a*/ 	.short	0x0000


	//----- nvinfo : EIATTR_MAXREG_COUNT
	.align		4
        /*002c*/ 	.byte	0x03, 0x1b
        /*002e*/ 	.short	0x00ff


	//----- nvinfo : EIATTR_MERCURY_ISA_VERSION
	.align		4
        /*0030*/ 	.byte	0x03, 0x5f
        /*0032*/ 	.short	0x0101


	//----- nvinfo : EIATTR_VRC_CTA_INIT_COUNT
	.align		4
        /*0034*/ 	.byte	0x02, 0x4a
	.zero		1
	.zero		1


	//----- nvinfo : EIATTR_EXIT_INSTR_OFFSETS
	.align		4
        /*0038*/ 	.byte	0x04, 0x1c
        /*003a*/ 	.short	(.L_52 - .L_51)


	//   ....[0]....
.L_51:
        /*003c*/ 	.word	0x00000070


	//   ....[1]....
        /*0040*/ 	.word	0x000008e0


	//----- nvinfo : EIATTR_CRS_STACK_SIZE
	.align		4
.L_52:
        /*0044*/ 	.byte	0x04, 0x1e
        /*0046*/ 	.short	(.L_54 - .L_53)
.L_53:
        /*0048*/ 	.word	0x00000000


	//----- nvinfo : EIATTR_CBANK_PARAM_SIZE
	.align		4
.L_54:
        /*004c*/ 	.byte	0x03, 0x19
        /*004e*/ 	.short	0x000c


	//----- nvinfo : EIATTR_PARAM_CBANK
	.align		4
        /*0050*/ 	.byte	0x04, 0x0a
        /*0052*/ 	.short	(.L_56 - .L_55)
	.align		4
.L_55:
        /*0054*/ 	.word	index@(.nv.constant0._Z5ker_2Pfi)
        /*0058*/ 	.short	0x0380
        /*005a*/ 	.short	0x000c


	//----- nvinfo : EIATTR_SW_WAR
	.align		4
.L_56:
        /*005c*/ 	.byte	0x04, 0x36
        /*005e*/ 	.short	(.L_58 - .L_57)
.L_57:
        /*0060*/ 	.word	0x00000008
.L_58:


//--------------------- .nv.info._Z5ker_1Pfi      --------------------------
	.section	.nv.info._Z5ker_1Pfi,"",@"SHT_CUDA_INFO"
	.sectionflags	@""
	.align	4


	//----- nvinfo : EIATTR_CUDA_API_VERSION
	.align		4
        /*0000*/ 	.byte	0x04, 0x37
        /*0002*/ 	.short	(.L_60 - .L_59)
.L_59:
        /*0004*/ 	.word	0x00000082


	//----- nvinfo : EIATTR_KPARAM_INFO
	.align		4
.L_60:
        /*0008*/ 	.byte	0x04, 0x17
        /*000a*/ 	.short	(.L_62 - .L_61)
.L_61:
        /*000c*/ 	.word	0x00000000
        /*0010*/ 	.short	0x0001
        /*0012*/ 	.short	0x0008
        /*0014*/ 	.byte	0x00, 0xf0, 0x11, 0x00


	//----- nvinfo : EIATTR_KPARAM_INFO
	.align		4
.L_62:
        /*0018*/ 	.byte	0x04, 0x17
        /*001a*/ 	.short	(.L_64 - .L_63)
.L_63:
        /*001c*/ 	.word	0x00000000
        /*0020*/ 	.short	0x0000
        /*0022*/ 	.short	0x0000
        /*0024*/ 	.byte	0x00, 0xf5, 0x21, 0x00


	//----- nvinfo : EIATTR_SPARSE_MMA_MASK
	.align		4
.L_64:
        /*0028*/ 	.byte	0x03, 0x50
        /*002a*/ 	.short	0x0000


	//----- nvinfo : EIATTR_MAXREG_COUNT
	.align		4
        /*002c*/ 	.byte	0x03, 0x1b
        /*002e*/ 	.short	0x00ff


	//----- nvinfo : EIATTR_MERCURY_ISA_VERSION
	.align		4
        /*0030*/ 	.byte	0x03, 0x5f
        /*0032*/ 	.short	0x0101


	//----- nvinfo : EIATTR_VRC_CTA_INIT_COUNT
	.align		4
        /*0034*/ 	.byte	0x02, 0x4a
	.zero		1
	.zero		1


	//----- nvinfo : EIATTR_EXIT_INSTR_OFFSETS
	.align		4
        /*0038*/ 	.byte	0x04, 0x1c
        /*003a*/ 	.short	(.L_66 - .L_65)


	//   ....[0]....
.L_65:
        /*003c*/ 	.word	0x00000070


	//   ....[1]....
        /*0040*/ 	.word	0x000008d0


	//----- nvinfo : EIATTR_CRS_STACK_SIZE
	.align		4
.L_66:
        /*0044*/ 	.byte	0x04, 0x1e
        /*0046*/ 	.short	(.L_68 - .L_67)
.L_67:
        /*0048*/ 	.word	0x00000000


	//----- nvinfo : EIATTR_CBANK_PARAM_SIZE
	.align		4
.L_68:
        /*004c*/ 	.byte	0x03, 0x19
        /*004e*/ 	.short	0x000c


	//----- nvinfo : EIATTR_PARAM_CBANK
	.align		4
        /*0050*/ 	.byte	0x04, 0x0a
        /*0052*/ 	.short	(.L_70 - .L_69)
	.align		4
.L_69:
        /*0054*/ 	.word	index@(.nv.constant0._Z5ker_1Pfi)
        /*0058*/ 	.short	0x0380
        /*005a*/ 	.short	0x000c


	//----- nvinfo : EIATTR_SW_WAR
	.align		4
.L_70:
        /*005c*/ 	.byte	0x04, 0x36
        /*005e*/ 	.short	(.L_72 - .L_71)
.L_71:
        /*0060*/ 	.word	0x00000008
.L_72:


//--------------------- .nv.info._Z5ker_BPfi      --------------------------
	.section	.nv.info._Z5ker_BPfi,"",@"SHT_CUDA_INFO"
	.sectionflags	@""
	.align	4


	//----- nvinfo : EIATTR_CUDA_API_VERSION
	.align		4
        /*0000*/ 	.byte	0x04, 0x37
        /*0002*/ 	.short	(.L_74 - .L_73)
.L_73:
        /*0004*/ 	.word	0x00000082


	//----- nvinfo : EIATTR_KPARAM_INFO
	.align		4
.L_74:
        /*0008*/ 	.byte	0x04, 0x17
        /*000a*/ 	.short	(.L_76 - .L_75)
.L_75:
        /*000c*/ 	.word	0x00000000
        /*0010*/ 	.short	0x0001
        /*0012*/ 	.short	0x0008
        /*0014*/ 	.byte	0x00, 0xf0, 0x11, 0x00


	//----- nvinfo : EIATTR_KPARAM_INFO
	.align		4
.L_76:
        /*0018*/ 	.byte	0x04, 0x17
        /*001a*/ 	.short	(.L_78 - .L_77)
.L_77:
        /*001c*/ 	.word	0x00000000
        /*0020*/ 	.short	0x0000
        /*0022*/ 	.short	0x0000
        /*0024*/ 	.byte	0x00, 0xf5, 0x21, 0x00


	//----- nvinfo : EIATTR_SPARSE_MMA_MASK
	.align		4
.L_78:
        /*0028*/ 	.byte	0x03, 0x50
        /*002a*/ 	.short	0x0000


	//----- nvinfo : EIATTR_MAXREG_COUNT
	.align		4
        /*002c*/ 	.byte	0x03, 0x1b
        /*002e*/ 	.short	0x00ff


	//----- nvinfo : EIATTR_MERCURY_ISA_VERSION
	.align		4
        /*0030*/ 	.byte	0x03, 0x5f
        /*0032*/ 	.short	0x0101


	//----- nvinfo : EIATTR_VRC_CTA_INIT_COUNT
	.align		4
        /*0034*/ 	.byte	0x02, 0x4a
	.zero		1
	.zero		1


	//----- nvinfo : EIATTR_EXIT_INSTR_OFFSETS
	.align		4
        /*0038*/ 	.byte	0x04, 0x1c
        /*003a*/ 	.short	(.L_80 - .L_79)


	//   ....[0]....
.L_79:
        /*003c*/ 	.word	0x00000070


	//   ....[1]....
        /*0040*/ 	.word	0x00001f30


	//----- nvinfo : EIATTR_CRS_STACK_SIZE
	.align		4
.L_80:
        /*0044*/ 	.byte	0x04, 0x1e
        /*0046*/ 	.short	(.L_82 - .L_81)
.L_81:
        /*0048*/ 	.word	0x00000000


	//----- nvinfo : EIATTR_CBANK_PARAM_SIZE
	.align		4
.L_82:
        /*004c*/ 	.byte	0x03, 0x19
        /*004e*/ 	.short	0x000c


	//----- nvinfo : EIATTR_PARAM_CBANK
	.align		4
        /*0050*/ 	.byte	0x04, 0x0a
        /*0052*/ 	.short	(.L_84 - .L_83)
	.align		4
.L_83:
        /*0054*/ 	.word	index@(.nv.constant0._Z5ker_BPfi)
        /*0058*/ 	.short	0x0380
        /*005a*/ 	.short	0x000c


	//----- nvinfo : EIATTR_SW_WAR
	.align		4
.L_84:
        /*005c*/ 	.byte	0x04, 0x36
        /*005e*/ 	.short	(.L_86 - .L_85)
.L_85:
        /*0060*/ 	.word	0x00000008
.L_86:


//--------------------- .nv.info._Z5ker_APfi      --------------------------
	.section	.nv.info._Z5ker_APfi,"",@"SHT_CUDA_INFO"
	.sectionflags	@""
	.align	4


	//----- nvinfo : EIATTR_CUDA_API_VERSION
	.align		4
        /*0000*/ 	.byte	0x04, 0x37
        /*0002*/ 	.short	(.L_88 - .L_87)
.L_87:
        /*0004*/ 	.word	0x00000082


	//----- nvinfo : EIATTR_KPARAM_INFO
	.align		4
.L_88:
        /*0008*/ 	.byte	0x04, 0x17
        /*000a*/ 	.short	(.L_90 - .L_89)
.L_89:
        /*000c*/ 	.word	0x00000000
        /*0010*/ 	.short	0x0001
        /*0012*/ 	.short	0x0008
        /*0014*/ 	.byte	0x00, 0xf0, 0x11, 0x00


	//----- nvinfo : EIATTR_KPARAM_INFO
	.align		4
.L_90:
        /*0018*/ 	.byte	0x04, 0x17
        /*001a*/ 	.short	(.L_92 - .L_91)
.L_91:
        /*001c*/ 	.word	0x00000000
        /*0020*/ 	.short	0x0000
        /*0022*/ 	.short	0x0000
        /*0024*/ 	.byte	0x00, 0xf5, 0x21, 0x00


	//----- nvinfo : EIATTR_SPARSE_MMA_MASK
	.align		4
.L_92:
        /*0028*/ 	.byte	0x03, 0x50
        /*002a*/ 	.short	0x0000


	//----- nvinfo : EIATTR_MAXREG_COUNT
	.align		4
        /*002c*/ 	.byte	0x03, 0x1b
        /*002e*/ 	.short	0x00ff


	//----- nvinfo : EIATTR_MERCURY_ISA_VERSION
	.align		4
        /*0030*/ 	.byte	0x03, 0x5f
        /*0032*/ 	.short	0x0101


	//----- nvinfo : EIATTR_VRC_CTA_INIT_COUNT
	.align		4
        /*0034*/ 	.byte	0x02, 0x4a
	.zero		1
	.zero		1


	//----- nvinfo : EIATTR_EXIT_INSTR_OFFSETS
	.align		4
        /*0038*/ 	.byte	0x04, 0x1c
        /*003a*/ 	.short	(.L_94 - .L_93)


	//   ....[0]....
.L_93:
        /*003c*/ 	.word	0x00000070


	//   ....[1]....
        /*0040*/ 	.word	0x00003f60


	//----- nvinfo : EIATTR_CBANK_PARAM_SIZE
	.align		4
.L_94:
        /*0044*/ 	.byte	0x03, 0x19
        /*0046*/ 	.short	0x000c


	//----- nvinfo : EIATTR_PARAM_CBANK
	.align		4
        /*0048*/ 	.byte	0x04, 0x0a
        /*004a*/ 	.short	(.L_96 - .L_95)
	.align		4
.L_95:
        /*004c*/ 	.word	index@(.nv.constant0._Z5ker_APfi)
        /*0050*/ 	.short	0x0380
        /*0052*/ 	.short	0x000c


	//----- nvinfo : EIATTR_SW_WAR
	.align		4
.L_96:
        /*0054*/ 	.byte	0x04, 0x36
        /*0056*/ 	.short	(.L_98 - .L_97)
.L_97:
        /*0058*/ 	.word	0x00000008
.L_98:


//--------------------- .nv.callgraph             --------------------------
	.section	.nv.callgraph,"",@"SHT_CUDA_CALLGRAPH"
	.align	4
	.sectionentsize	8
	.align		4
        /*0000*/ 	.word	0x00000000
	.align		4
        /*0004*/ 	.word	0xffffffff
	.align		4
        /*0008*/ 	.word	0x00000000
	.align		4
        /*000c*/ 	.word	0xfffffffe
	.align		4
        /*0010*/ 	.word	0x00000000
	.align		4
        /*0014*/ 	.word	0xfffffffd
	.align		4
        /*0018*/ 	.word	0x00000000
	.align		4
        /*001c*/ 	.word	0xfffffffc


//--------------------- .nv.constant4             --------------------------
	.section	.nv.constant4,"a",@progbits
	.align	8
	.align		8
.nv.constant4:
        /*0000*/ 	.dword	__cudart_i2opi_f


//--------------------- .text._Z5ker_3Pfi         --------------------------
	.section	.text._Z5ker_3Pfi,"ax",@progbits
	.align	128
        .global         _Z5ker_3Pfi
        .type           _Z5ker_3Pfi,@function
        .size           _Z5ker_3Pfi,(.L_x_118 - _Z5ker_3Pfi)
        .other          _Z5ker_3Pfi,@"STO_CUDA_ENTRY STV_DEFAULT"
_Z5ker_3Pfi:
.text._Z5ker_3Pfi:
[----:B------:R-:W-:Y:S01]  /*0000*/  LDC R1, c[0x0][0x37c] ;  /* 0x0000df00ff017b82 */ /* 0x000fe20000000800 */
[----:B------:R-:W0:Y:S07]  /*0010*/  S2R R0, SR_TID.X ;  /* 0x0000000000007919 */ /* 0x000e2e0000002100 */
[----:B------:R-:W0:Y:S01]  /*0020*/  S2UR UR4, SR_CTAID.X ;  /* 0x00000000000479c3 */ /* 0x000e220000002500 */
[----:B------:R-:W1:Y:S07]  /*0030*/  LDCU UR5, c[0x0][0x388] ;  /* 0x00007100ff0577ac */ /* 0x000e6e0008000800 */
[----:B------:R-:W0:Y:S02]  /*0040*/  LDC R5, c[0x0][0x360] ;  /* 0x0000d800ff057b82 */ /* 0x000e240000000800 */
[----:B0-----:R-:W-:-:S05]  /*0050*/  IMAD R5, R5, UR4, R0 ;  /* 0x0000000405057c24 */ /* 0x001fca000f8e0200 */
[----:B-1----:R-:W-:-:S13]  /*0060*/  ISETP.GE.AND P0, PT, R5, UR5, PT ;  /* 0x0000000505007c0c */ /* 0x002fda000bf06270 */
[----:B------:R-:W-:Y:S05]  /*0070*/  @P0 EXIT ;  /* 0x000000000000094d */ /* 0x000fea0003800000 */
[----:B------:R-:W0:Y:S01]  /*0080*/  LDC.64 R2, c[0x0][0x380] ;  /* 0x0000e000ff027b82 */ /* 0x000e220000000a00 */
[----:B------:R-:W1:Y:S01]  /*0090*/  LDCU.64 UR6, c[0x0][0x358] ;  /* 0x00006b00ff0677ac */ /* 0x000e620008000a00 */
[----:B0-----:R-:W-:-:S05]  /*00a0*/  IMAD.WIDE R2, R5, 0x4, R2 ;  /* 0x0000000405027825 */ /* 0x001fca00078e0202 */
[----:B-1----:R0:W5:Y:S01]  /*00b0*/  LDG.E R5, desc[UR6][R2.64] ;  /* 0x0000000602057981 */ /* 0x002162000c1e1900 */
[----:B------:R-:W-:-:S05]  /*00c0*/  UMOV UR4, URZ ;  /* 0x000000ff00047c82 */ /* 0x000fca0008000000 */
.L_x_0:
[----:B------:R-:W-:Y:S02]  /*00d0*/  HFMA2 R0, -RZ, RZ, 0.96630859375, -0.0022525787353515625 ;  /* 0x3bbb989dff007431 */ /* 0x000fe400000001ff */
[----:B-----5:R-:W-:Y:S01]  /*00e0*/  FMUL R5, R5, -0.0099999997764825820923 ;  /* 0xbc23d70a05057820 */ /* 0x020fe20000400000 */
[----:B------:R-:W-:Y:S01]  /*00f0*/  MOV R4, 0x437c0000 ;  /* 0x437c000000047802 */ /* 0x000fe20000000f00 */
[----:B------:R-:W-:-:S04]  /*0100*/  UIADD3 UR4, UPT, UPT, UR4, 0x14, URZ ;  /* 0x0000001404047890 */ /* 0x000fc8000fffe0ff */
[----:B------:R-:W-:Y:S01]  /*0110*/  UISETP.NE.AND UP0, UPT, UR4, 0x1f4, UPT ;  /* 0x000001f40400788c */ /* 0x000fe2000bf05270 */
[----:B------:R-:W-:-:S04]  /*0120*/  FFMA.SAT R7, R5, R0, 0.5 ;  /* 0x3f00000005077423 */ /* 0x000fc80000002000 */
[----:B------:R-:W-:-:S04]  /*0130*/  FFMA.RM R7, R7, R4, 12582913 ;  /* 0x4b40000107077423 */ /* 0x000fc80000004004 */
[C---:B------:R-:W-:Y:S01]  /*0140*/  FADD R6, R7.reuse, -12583039 ;  /* 0xcb40007f07067421 */ /* 0x040fe20000000000 */
[----:B------:R-:W-:-:S03]  /*0150*/  SHF.L.U32 R7, R7, 0x17, RZ ;  /* 0x0000001707077819 */ /* 0x000fc600000006ff */
[----:B------:R-:W-:-:S04]  /*0160*/  FFMA R6, R5, 1.4426950216293334961, -R6 ;  /* 0x3fb8aa3b05067823 */ /* 0x000fc80000000806 */
[----:B------:R-:W-:-:S06]  /*0170*/  FFMA R6, R5, 1.925963033500011079e-08, R6 ;  /* 0x32a5706005067823 */ /* 0x000fcc0000000006 */
[----:B------:R-:W1:Y:S02]  /*0180*/  MUFU.EX2 R6, R6 ;  /* 0x0000000600067308 */ /* 0x000e640000000800 */
[----:B-1----:R-:W-:-:S04]  /*0190*/  FMUL R7, R7, R6 ;  /* 0x0000000607077220 */ /* 0x002fc80000400000 */
[----:B------:R-:W-:-:S04]  /*01a0*/  FMUL R7, R7, -0.0099999997764825820923 ;  /* 0xbc23d70a07077820 */ /* 0x000fc80000400000 */
        /* <DEDUP_REMOVED lines=169> */
[----:B-1----:R-:W-:Y:S01]  /*0c40*/  FMUL R5, R5, R0 ;  /* 0x0000000005057220 */ /* 0x002fe20000400000 */
[----:B------:R-:W-:Y:S06]  /*0c50*/  BRA.U UP0, `(.L_x_0) ;  /* 0xfffffff5001c7547 */ /* 0x000fec000b83ffff */
[----:B------:R-:W-:Y:S01]  /*0c60*/  STG.E desc[UR6][R2.64], R5 ;  /* 0x0000000502007986 */ /* 0x000fe2000c101906 */
[----:B------:R-:W-:Y:S05]  /*0c70*/  EXIT ;  /* 0x000000000000794d */ /* 0x000fea0003800000 */
.L_x_1:
[----:B------:R-:W-:-:S00]  /*0c80*/  BRA `(.L_x_1) ;  /* 0xfffffffc00fc7947 */ /* 0x000fc0000383ffff */
[----:B------:R-:W-:-:S00]  /*0c90*/  NOP ;  /* 0x0000000000007918 */ /* 0x000fc00000000000 */
        /* <DEDUP_REMOVED lines=14> */
.L_x_118:


//--------------------- .text._Z5ker_2Pfi         --------------------------
	.section	.text._Z5ker_2Pfi,"ax",@progbits
	.align	128
        .global         _Z5ker_2Pfi
        .type           _Z5ker_2Pfi,@function
        .size           _Z5ker_2Pfi,(.L_x_119 - _Z5ker_2Pfi)
        .other          _Z5ker_2Pfi,@"STO_CUDA_ENTRY STV_DEFAULT"
_Z5ker_2Pfi:
.text._Z5ker_2Pfi:
        /* <DEDUP_REMOVED lines=13> */
.L_x_7:
[C---:B-----5:R-:W-:Y:S01]  /*00d0*/  FMUL R0, R5.reuse, 0.63661974668502807617 ;  /* 0x3f22f98305007820 */ /* 0x060fe20000400000 */
[----:B------:R-:W-:Y:S01]  /*00e0*/  FSETP.GE.AND P0, PT, |R5|, 105615, PT ;  /* 0x47ce47800500780b */ /* 0x000fe20003f06200 */
[----:B------:R-:W-:Y:S04]  /*00f0*/  BSSY.RECONVERGENT B0, `(.L_x_2) ;  /* 0x0000067000007945 */ /* 0x000fe80003800200 */
[----:B-1----:R-:W1:Y:S02]  /*0100*/  F2I.NTZ R0, R0 ;  /* 0x0000000000007305 */ /* 0x002e640000203100 */
[----:B-1----:R-:W-:-:S05]  /*0110*/  I2FP.F32.S32 R6, R0 ;  /* 0x0000000000067245 */ /* 0x002fca0000201400 */
[----:B------:R-:W-:-:S04]  /*0120*/  FFMA R7, R6, -1.5707962512969970703, R5 ;  /* 0xbfc90fda06077823 */ /* 0x000fc80000000005 */
[----:B------:R-:W-:-:S04]  /*0130*/  FFMA R7, R6, -7.5497894158615963534e-08, R7 ;  /* 0xb3a2216806077823 */ /* 0x000fc80000000007 */
[----:B------:R-:W-:Y:S01]  /*0140*/  FFMA R8, R6, -5.3903029534742383927e-15, R7 ;  /* 0xa7c234c506087823 */ /* 0x000fe20000000007 */
[----:B------:R-:W-:Y:S06]  /*0150*/  @!P0 BRA `(.L_x_3) ;  /* 0x0000000400808947 */ /* 0x000fec0003800000 */
[----:B------:R-:W-:-:S13]  /*0160*/  FSETP.NEU.AND P0, PT, |R5|, +INF , PT ;  /* 0x7f8000000500780b */ /* 0x000fda0003f0d200 */
[----:B------:R-:W-:Y:S01]  /*0170*/  @!P0 FMUL R8, RZ, R5 ;  /* 0x00000005ff088220 */ /* 0x000fe20000400000 */
[----:B------:R-:W-:Y:S01]  /*0180*/  @!P0 IMAD.MOV.U32 R0, RZ, RZ, RZ ;  /* 0x000000ffff008224 */ /* 0x000fe200078e00ff */
[----:B------:R-:W-:Y:S06]  /*0190*/  @!P0 BRA `(.L_x_3) ;  /* 0x0000000400708947 */ /* 0x000fec0003800000 */
[----:B------:R-:W-:Y:S01]  /*01a0*/  IMAD.SHL.U32 R6, R5, 0x100, RZ ;  /* 0x0000010005067824 */ /* 0x000fe200078e00ff */
[----:B------:R-:W1:Y:S01]  /*01b0*/  LDCU.64 UR10, c[0x4][URZ] ;  /* 0x01000000ff0a77ac */ /* 0x000e620008000a00 */
[----:B------:R-:W-:Y:S02]  /*01c0*/  IMAD.MOV.U32 R0, RZ, RZ, RZ ;  /* 0x000000ffff007224 */ /* 0x000fe400078e00ff */
[----:B------:R-:W-:Y:S01]  /*01d0*/  IMAD.MOV.U32 R16, RZ, RZ, RZ ;  /* 0x000000ffff107224 */ /* 0x000fe200078e00ff */
[----:B------:R-:W-:Y:S01]  /*01e0*/  LOP3.LUT R15, R6, 0x80000000, RZ, 0xfc, !PT ;  /* 0x80000000060f7812 */ /* 0x000fe200078efcff */
[----:B------:R-:W-:Y:S01]  /*01f0*/  UMOV UR6, URZ ;  /* 0x000000ff00067c82 */ /* 0x000fe20008000000 */
[----:B------:R-:W-:-:S05]  /*0200*/  UMOV UR5, URZ ;  /* 0x000000ff00057c82 */ /* 0x000fca0008000000 */
.L_x_4:
[----:B-1----:R-:W-:Y:S01]  /*0210*/  IMAD.U32 R8, RZ, RZ, UR10 ;  /* 0x0000000aff087e24 */ /* 0x002fe2000f8e00ff */
[----:B------:R-:W-:-:S05]  /*0220*/  MOV R9, UR11 ;  /* 0x0000000b00097c02 */ /* 0x000fca0008000f00 */
[----:B------:R-:W2:Y:S01]  /*0230*/  LDG.E.CONSTANT R6, desc[UR8][R8.64] ;  /* 0x0000000808067981 */ /* 0x000ea2000c1e9900 */
[----:B------:R-:W-:Y:S01]  /*0240*/  UIADD3 UR5, UPT, UPT, UR5, 0x1, URZ ;  /* 0x0000000105057890 */ /* 0x000fe2000fffe0ff */
[C---:B------:R-:W-:Y:S01]  /*0250*/  ISETP.EQ.AND P0, PT, R16.reuse, RZ, PT ;  /* 0x000000ff1000720c */ /* 0x040fe20003f02270 */
[----:B------:R-:W-:Y:S01]  /*0260*/  UIADD3 UR10, UP1, UPT, UR10, 0x4, URZ ;  /* 0x000000040a0a7890 */ /* 0x000fe2000ff3e0ff */
[C---:B------:R-:W-:Y:S01]  /*0270*/  ISETP.EQ.AND P1, PT, R16.reuse, 0x4, PT ;  /* 0x000000041000780c */ /* 0x040fe20003f22270 */
[----:B------:R-:W-:Y:S01]  /*0280*/  UISETP.NE.AND UP0, UPT, UR5, 0x6, UPT ;  /* 0x000000060500788c */ /* 0x000fe2000bf05270 */
[C---:B------:R-:W-:Y:S01]  /*0290*/  ISETP.EQ.AND P2, PT, R16.reuse, 0x8, PT ;  /* 0x000000081000780c */ /* 0x040fe20003f42270 */
[----:B------:R-:W-:Y:S01]  /*02a0*/  UIADD3.X UR11, UPT, UPT, URZ, UR11, URZ, UP1, !UPT ;  /* 0x0000000bff0b7290 */ /* 0x000fe20008ffe4ff */
[C---:B------:R-:W-:Y:S02]  /*02b0*/  ISETP.EQ.AND P3, PT, R16.reuse, 0xc, PT ;  /* 0x0000000c1000780c */ /* 0x040fe40003f62270 */
[----:B------:R-:W-:-:S02]  /*02c0*/  ISETP.EQ.AND P4, PT, R16, 0x10, PT ;  /* 0x000000101000780c */ /* 0x000fc40003f82270 */
[C---:B------:R-:W-:Y:S01]  /*02d0*/  ISETP.EQ.AND P5, PT, R16.reuse, 0x14, PT ;  /* 0x000000141000780c */ /* 0x040fe20003fa2270 */
[----:B------:R-:W-:Y:S02]  /*02e0*/  VIADD R16, R16, 0x4 ;  /* 0x0000000410107836 */ /* 0x000fe40000000000 */
[----:B--2---:R-:W-:-:S03]  /*02f0*/  IMAD.WIDE.U32 R6, R6, R15, RZ ;  /* 0x0000000f06067225 */ /* 0x004fc600078e00ff */
[----:B------:R-:W-:-:S04]  /*0300*/  IADD3 R6, P6, PT, R6, R0, RZ ;  /* 0x0000000006067210 */ /* 0x000fc80007fde0ff */
[----:B------:R-:W-:Y:S01]  /*0310*/  IADD3.X R0, PT, PT, R7, UR6, RZ, P6, !PT ;  /* 0x0000000607007c10 */ /* 0x000fe2000b7fe4ff */
[--C-:B------:R-:W-:Y:S01]  /*0320*/  @P0 IMAD.MOV.U32 R4, RZ, RZ, R6.reuse ;  /* 0x000000ffff040224 */ /* 0x100fe200078e0006 */
[----:B------:R-:W-:Y:S01]  /*0330*/  @P4 MOV R11, R6 ;  /* 0x00000006000b4202 */ /* 0x000fe20000000f00 */
[--C-:B------:R-:W-:Y:S02]  /*0340*/  @P1 IMAD.MOV.U32 R14, RZ, RZ, R6.reuse ;  /* 0x000000ffff0e1224 */ /* 0x100fe400078e0006 */
[--C-:B------:R-:W-:Y:S02]  /*0350*/  @P2 IMAD.MOV.U32 R13, RZ, RZ, R6.reuse ;  /* 0x000000ffff0d2224 */ /* 0x100fe400078e0006 */
[--C-:B------:R-:W-:Y:S02]  /*0360*/  @P3 IMAD.MOV.U32 R12, RZ, RZ, R6.reuse ;  /* 0x000000ffff0c3224 */ /* 0x100fe400078e0006 */
[----:B------:R-:W-:Y:S01]  /*0370*/  @P5 IMAD.MOV.U32 R10, RZ, RZ, R6 ;  /* 0x000000ffff0a5224 */ /* 0x000fe200078e0006 */
[----:B------:R-:W-:Y:S06]  /*0380*/  BRA.U UP0, `(.L_x_4) ;  /* 0xfffffffd00a07547 */ /* 0x000fec000b83ffff */
[----:B------:R-:W-:Y:S01]  /*0390*/  SHF.R.U32.HI R6, RZ, 0x17, R5 ;  /* 0x00000017ff067819 */ /* 0x000fe20000011605 */
[----:B------:R-:W-:Y:S03]  /*03a0*/  BSSY.RECONVERGENT B1, `(.L_x_5) ;  /* 0x0000029000017945 */ /* 0x000fe60003800200 */
[C---:B------:R-:W-:Y:S02]  /*03b0*/  LOP3.LUT R7, R6.reuse, 0xe0, RZ, 0xc0, !PT ;  /* 0x000000e006077812 */ /* 0x040fe400078ec0ff */
[----:B------:R-:W-:-:S03]  /*03c0*/  LOP3.LUT P6, RZ, R6, 0x1f, RZ, 0xc0, !PT ;  /* 0x0000001f06ff7812 */ /* 0x000fc600078cc0ff */
[----:B------:R-:W-:-:S05]  /*03d0*/  VIADD R7, R7, 0xffffff80 ;  /* 0xffffff8007077836 */ /* 0x000fca0000000000 */
[----:B------:R-:W-:-:S05]  /*03e0*/  SHF.R.U32.HI R7, RZ, 0x5, R7 ;  /* 0x00000005ff077819 */ /* 0x000fca0000011607 */
[----:B------:R-:W-:-:S05]  /*03f0*/  IMAD.U32 R9, R7, -0x4, RZ ;  /* 0xfffffffc07097824 */ /* 0x000fca00078e00ff */
[C---:B------:R-:W-:Y:S02]  /*0400*/  ISETP.EQ.AND P3, PT, R9.reuse, -0x18, PT ;  /* 0xffffffe80900780c */ /* 0x040fe40003f62270 */
[C---:B------:R-:W-:Y:S02]  /*0410*/  ISETP.EQ.AND P4, PT, R9.reuse, -0x14, PT ;  /* 0xffffffec0900780c */ /* 0x040fe40003f82270 */
[C---:B------:R-:W-:Y:S02]  /*0420*/  ISETP.EQ.AND P2, PT, R9.reuse, -0x10, PT ;  /* 0xfffffff00900780c */ /* 0x040fe40003f42270 */
[C---:B------:R-:W-:Y:S02]  /*0430*/  ISETP.EQ.AND P1, PT, R9.reuse, -0xc, PT ;  /* 0xfffffff40900780c */ /* 0x040fe40003f22270 */
[C---:B------:R-:W-:Y:S02]  /*0440*/  ISETP.EQ.AND P0, PT, R9.reuse, -0x8, PT ;  /* 0xfffffff80900780c */ /* 0x040fe40003f02270 */
[----:B------:R-:W-:-:S03]  /*0450*/  ISETP.EQ.AND P5, PT, R9, RZ, PT ;  /* 0x000000ff0900720c */ /* 0x000fc60003fa2270 */
[----:B------:R-:W-:Y:S02]  /*0460*/  @P3 MOV R7, R4 ;  /* 0x0000000400073202 */ /* 0x000fe40000000f00 */
[C---:B------:R-:W-:Y:S01]  /*0470*/  ISETP.EQ.AND P3, PT, R9.reuse, -0x4, PT ;  /* 0xfffffffc0900780c */ /* 0x040fe20003f62270 */
[----:B------:R-:W-:Y:S02]  /*0480*/  @P4 IMAD.MOV.U32 R8, RZ, RZ, R4 ;  /* 0x000000ffff084224 */ /* 0x000fe400078e0004 */
[----:B------:R-:W-:Y:S01]  /*0490*/  @P4 IMAD.MOV.U32 R7, RZ, RZ, R14 ;  /* 0x000000ffff074224 */ /* 0x000fe200078e000e */
[----:B------:R-:W-:Y:S01]  /*04a0*/  ISETP.EQ.AND P4, PT, R9, 0x4, PT ;  /* 0x000000040900780c */ /* 0x000fe20003f82270 */
[----:B------:R-:W-:Y:S02]  /*04b0*/  @P2 IMAD.MOV.U32 R7, RZ, RZ, R13 ;  /* 0x000000ffff072224 */ /* 0x000fe400078e000d */
[----:B------:R-:W-:Y:S02]  /*04c0*/  @P1 IMAD.MOV.U32 R7, RZ, RZ, R12 ;  /* 0x000000ffff071224 */ /* 0x000fe400078e000c */
[----:B------:R-:W-:-:S02]  /*04d0*/  @P0 IMAD.MOV.U32 R7, RZ, RZ, R11 ;  /* 0x000000ffff070224 */ /* 0x000fc400078e000b */
[----:B------:R-:W-:Y:S01]  /*04e0*/  @P2 IMAD.MOV.U32 R8, RZ, RZ, R14 ;  /* 0x000000ffff082224 */ /* 0x000fe200078e000e */
[----:B------:R-:W-:Y:S01]  /*04f0*/  @P1 MOV R8, R13 ;  /* 0x0000000d00081202 */ /* 0x000fe20000000f00 */
[----:B------:R-:W-:Y:S01]  /*0500*/  @P0 IMAD.MOV.U32 R8, RZ, RZ, R12 ;  /* 0x000000ffff080224 */ /* 0x000fe200078e000c */
[----:B------:R-:W-:Y:S01]  /*0510*/  @P3 MOV R7, R10 ;  /* 0x0000000a00073202 */ /* 0x000fe20000000f00 */
[----:B------:R-:W-:Y:S02]  /*0520*/  @P5 IMAD.MOV.U32 R7, RZ, RZ, R0 ;  /* 0x000000ffff075224 */ /* 0x000fe400078e0000 */
[----:B------:R-:W-:Y:S02]  /*0530*/  @P3 IMAD.MOV.U32 R8, RZ, RZ, R11 ;  /* 0x000000ffff083224 */ /* 0x000fe400078e000b */
[----:B------:R-:W-:Y:S02]  /*0540*/  @P5 IMAD.MOV.U32 R8, RZ, RZ, R10 ;  /* 0x000000ffff085224 */ /* 0x000fe400078e000a */
[----:B------:R-:W-:-:S02]  /*0550*/  @P4 IMAD.MOV.U32 R8, RZ, RZ, R0 ;  /* 0x000000ffff084224 */ /* 0x000fc400078e0000 */
[----:B------:R-:W-:Y:S01]  /*0560*/  IMAD.MOV.U32 R15, RZ, RZ, R7 ;  /* 0x000000ffff0f7224 */ /* 0x000fe200078e0007 */
[----:B------:R-:W-:Y:S06]  /*0570*/  @!P6 BRA `(.L_x_6) ;  /* 0x00000000002ce947 */ /* 0x000fec0003800000 */
[----:B------:R-:W-:Y:S01]  /*0580*/  @P2 MOV R7, R4 ;  /* 0x0000000400072202 */ /* 0x000fe20000000f00 */
[----:B------:R-:W-:Y:S01]  /*0590*/  @P1 IMAD.MOV.U32 R7, RZ, RZ, R14 ;  /* 0x000000ffff071224 */ /* 0x000fe200078e000e */
[----:B------:R-:W-:Y:S01]  /*05a0*/  LOP3.LUT R6, R6, 0x1f, RZ, 0xc0, !PT ;  /* 0x0000001f06067812 */ /* 0x000fe200078ec0ff */
[----:B------:R-:W-:Y:S01]  /*05b0*/  @P0 IMAD.MOV.U32 R7, RZ, RZ, R13 ;  /* 0x000000ffff070224 */ /* 0x000fe200078e000d */
[----:B------:R-:W-:Y:S01]  /*05c0*/  ISETP.EQ.AND P0, PT, R9, 0x8, PT ;  /* 0x000000080900780c */ /* 0x000fe20003f02270 */
[----:B------:R-:W-:Y:S01]  /*05d0*/  @P3 IMAD.MOV.U32 R7, RZ, RZ, R12 ;  /* 0x000000ffff073224 */ /* 0x000fe200078e000c */
[----:B------:R-:W-:Y:S01]  /*05e0*/  SHF.L.W.U32.HI R15, R8, R6, R15 ;  /* 0x00000006080f7219 */ /* 0x000fe20000010e0f */
[----:B------:R-:W-:Y:S01]  /*05f0*/  @P5 IMAD.MOV.U32 R7, RZ, RZ, R11 ;  /* 0x000000ffff075224 */ /* 0x000fe200078e000b */
[----:B------:R-:W-:-:S09]  /*0600*/  @P4 MOV R7, R10 ;  /* 0x0000000a00074202 */ /* 0x000fd20000000f00 */
[----:B------:R-:W-:-:S05]  /*0610*/  @P0 IMAD.MOV.U32 R7, RZ, RZ, R0 ;  /* 0x000000ffff070224 */ /* 0x000fca00078e0000 */
[----:B------:R-:W-:-:S07]  /*0620*/  SHF.L.W.U32.HI R8, R7, R6, R8 ;  /* 0x0000000607087219 */ /* 0x000fce0000010e08 */
.L_x_6:
[----:B------:R-:W-:Y:S05]  /*0630*/  BSYNC.RECONVERGENT B1 ;  /* 0x0000000000017941 */ /* 0x000fea0003800200 */
.L_x_5:
[C---:B------:R-:W-:Y:S01]  /*0640*/  SHF.L.W.U32.HI R16, R8.reuse, 0x2, R15 ;  /* 0x0000000208107819 */ /* 0x040fe20000010e0f */
[----:B------:R-:W-:Y:S01]  /*0650*/  IMAD.SHL.U32 R8, R8, 0x4, RZ ;  /* 0x0000000408087824 */ /* 0x000fe200078e00ff */
[----:B------:R-:W-:Y:S01]  /*0660*/  UMOV UR6, 0x54442d19 ;  /* 0x54442d1900067882 */ /* 0x000fe20000000000 */
[----:B------:R-:W-:Y:S01]  /*0670*/  UMOV UR7, 0x3bf921fb ;  /* 0x3bf921fb00077882 */ /* 0x000fe20000000000 */
[----:B------:R-:W-:Y:S02]  /*0680*/  SHF.R.S32.HI R7, RZ, 0x1f, R16 ;  /* 0x0000001fff077819 */ /* 0x000fe40000011410 */
[----:B------:R-:W-:Y:S02]  /*0690*/  ISETP.GE.AND P0, PT, R5, RZ, PT ;  /* 0x000000ff0500720c */ /* 0x000fe40003f06270 */
[C---:B------:R-:W-:Y:S02]  /*06a0*/  LOP3.LUT R8, R7.reuse, R8, RZ, 0x3c, !PT ;  /* 0x0000000807087212 */ /* 0x040fe400078e3cff */
[----:B------:R-:W-:-:S02]  /*06b0*/  LOP3.LUT R9, R7, R16, RZ, 0x3c, !PT ;  /* 0x0000001007097212 */ /* 0x000fc400078e3cff */
[----:B------:R-:W-:Y:S02]  /*06c0*/  SHF.R.U32.HI R0, RZ, 0x1e, R15 ;  /* 0x0000001eff007819 */ /* 0x000fe4000001160f */
[----:B------:R-:W1:Y:S01]  /*06d0*/  I2F.F64.S64 R6, R8 ;  /* 0x0000000800067312 */ /* 0x000e620000301c00 */
[C---:B------:R-:W-:Y:S02]  /*06e0*/  LOP3.LUT R5, R16.reuse, R5, RZ, 0x3c, !PT ;  /* 0x0000000510057212 */ /* 0x040fe400078e3cff */
[----:B------:R-:W-:Y:S02]  /*06f0*/  LEA.HI R0, R16, R0, RZ, 0x1 ;  /* 0x0000000010007211 */ /* 0x000fe400078f08ff */
[----:B------:R-:W-:-:S03]  /*0700*/  ISETP.GE.AND P1, PT, R5, RZ, PT ;  /* 0x000000ff0500720c */ /* 0x000fc60003f26270 */
[----:B------:R-:W-:-:S04]  /*0710*/  IMAD.MOV R5, RZ, RZ, -R0 ;  /* 0x000000ffff057224 */ /* 0x000fc800078e0a00 */
[----:B------:R-:W-:Y:S01]  /*0720*/  @!P0 IMAD.MOV.U32 R0, RZ, RZ, R5 ;  /* 0x000000ffff008224 */ /* 0x000fe200078e0005 */
[----:B-1----:R-:W-:-:S10]  /*0730*/  DMUL R6, R6, UR6 ;  /* 0x0000000606067c28 */ /* 0x002fd40008000000 */
[----:B------:R-:W1:Y:S02]  /*0740*/  F2F.F32.F64 R6, R6 ;  /* 0x0000000600067310 */ /* 0x000e640000301000 */
[----:B-1----:R-:W-:-:S07]  /*0750*/  FSEL R8, -R6, R6, !P1 ;  /* 0x0000000606087208 */ /* 0x002fce0004800100 */
.L_x_3:
[----:B------:R-:W-:Y:S05]  /*0760*/  BSYNC.RECONVERGENT B0 ;  /* 0x0000000000007941 */ /* 0x000fea0003800200 */
.L_x_2:
[----:B------:R-:W-:Y:S01]  /*0770*/  MOV R6, 0x37cbac00 ;  /* 0x37cbac0000067802 */ /* 0x000fe20000000f00 */
[----:B------:R-:W-:Y:S01]  /*0780*/  FMUL R5, R8, R8 ;  /* 0x0000000808057220 */ /* 0x000fe20000400000 */
[C---:B------:R-:W-:Y:S01]  /*0790*/  LOP3.LUT R7, R0.reuse, 0x1, RZ, 0xc0, !PT ;  /* 0x0000000100077812 */ /* 0x040fe200078ec0ff */
[----:B------:R-:W-:Y:S01]  /*07a0*/  IMAD.MOV.U32 R16, RZ, RZ, 0x3c0885e4 ;  /* 0x3c0885e4ff107424 */ /* 0x000fe200078e00ff */
[----:B------:R-:W-:Y:S01]  /*07b0*/  UIADD3 UR4, UPT, UPT, UR4, 0x1, URZ ;  /* 0x0000000104047890 */ /* 0x000fe2000fffe0ff */
[----:B------:R-:W-:Y:S01]  /*07c0*/  FFMA R6, R5, R6, -0.0013887860113754868507 ;  /* 0xbab607ed05067423 */ /* 0x000fe20000000006 */
[----:B------:R-:W-:Y:S01]  /*07d0*/  ISETP.NE.U32.AND P0, PT, R7, 0x1, PT ;  /* 0x000000010700780c */ /* 0x000fe20003f05070 */
[----:B------:R-:W-:Y:S01]  /*07e0*/  VIADD R0, R0, 0x1 ;  /* 0x0000000100007836 */ /* 0x000fe20000000000 */
[----:B------:R-:W-:Y:S01]  /*07f0*/  UISETP.NE.AND UP0, UPT, UR4, 0x190, UPT ;  /* 0x000001900400788c */ /* 0x000fe2000bf05270 */
[----:B------:R-:W-:Y:S01]  /*0800*/  IMAD.MOV.U32 R9, RZ, RZ, 0x3e2aaaa8 ;  /* 0x3e2aaaa8ff097424 */ /* 0x000fe200078e00ff */
[----:B------:R-:W-:-:S02]  /*0810*/  FSEL R6, R6, -0.00019574658654164522886, P0 ;  /* 0xb94d415306067808 */ /* 0x000fc40000000000 */
[----:B------:R-:W-:Y:S02]  /*0820*/  FSEL R16, R16, 0.041666727513074874878, !P0 ;  /* 0x3d2aaabb10107808 */ /* 0x000fe40004000000 */
[----:B------:R-:W-:Y:S02]  /*0830*/  LOP3.LUT P1, RZ, R0, 0x2, RZ, 0xc0, !PT ;  /* 0x0000000200ff7812 */ /* 0x000fe4000782c0ff */
[----:B------:R-:W-:Y:S01]  /*0840*/  FSEL R0, R8, 1, !P0 ;  /* 0x3f80000008007808 */ /* 0x000fe20004000000 */
[----:B------:R-:W-:Y:S01]  /*0850*/  FFMA R6, R5, R6, R16 ;  /* 0x0000000605067223 */ /* 0x000fe20000000010 */
[----:B------:R-:W-:-:S03]  /*0860*/  FSEL R9, -R9, -0.4999999701976776123, !P0 ;  /* 0xbeffffff09097808 */ /* 0x000fc60004000100 */
[C---:B------:R-:W-:Y:S02]  /*0870*/  FFMA R7, R5.reuse, R0, RZ ;  /* 0x0000000005077223 */ /* 0x040fe400000000ff */
[----:B------:R-:W-:-:S04]  /*0880*/  FFMA R6, R5, R6, R9 ;  /* 0x0000000605067223 */ /* 0x000fc80000000009 */
[----:B------:R-:W-:-:S04]  /*0890*/  FFMA R0, R7, R6, R0 ;  /* 0x0000000607007223 */ /* 0x000fc80000000000 */
[----:B------:R-:W-:-:S04]  /*08a0*/  @P1 FADD R0, RZ, -R0 ;  /* 0x80000000ff001221 */ /* 0x000fc80000000000 */
[----:B------:R-:W-:-:S05]  /*08b0*/  FMUL R5, R0, 0.99000000953674316406 ;  /* 0x3f7d70a400057820 */ /* 0x000fca0000400000 */
[----:B------:R1:W-:Y:S01]  /*08c0*/  STG.E desc[UR8][R2.64], R5 ;  /* 0x0000000502007986 */ /* 0x0003e2000c101908 */
[----:B------:R-:W-:Y:S05]  /*08d0*/  BRA.U UP0, `(.L_x_7) ;  /* 0xfffffff500fc7547 */ /* 0x000fea000b83ffff */
[----:B------:R-:W-:Y:S05]  /*08e0*/  EXIT ;  /* 0x000000000000794d */ /* 0x000fea0003800000 */
.L_x_8:
        /* <DEDUP_REMOVED lines=9> */
.L_x_119:


//--------------------- .text._Z5ker_1Pfi         --------------------------
	.section	.text._Z5ker_1Pfi,"ax",@progbits
	.align	128
        .global         _Z5ker_1Pfi
        .type           _Z5ker_1Pfi,@function
        .size           _Z5ker_1Pfi,(.L_x_120 - _Z5ker_1Pfi)
        .other          _Z5ker_1Pfi,@"STO_CUDA_ENTRY STV_DEFAULT"
_Z5ker_1Pfi:
.text._Z5ker_1Pfi:
        /* <DEDUP_REMOVED lines=13> */
.L_x_14:
        /* <DEDUP_REMOVED lines=20> */
.L_x_11:
        /* <DEDUP_REMOVED lines=66> */
.L_x_13:
[----:B------:R-:W-:Y:S05]  /*0630*/  BSYNC.RECONVERGENT B1 ;  /* 0x0000000000017941 */ /* 0x000fea0003800200 */
.L_x_12:
        /* <DEDUP_REMOVED lines=18> */
.L_x_10:
[----:B------:R-:W-:Y:S05]  /*0760*/  BSYNC.RECONVERGENT B0 ;  /* 0x0000000000007941 */ /* 0x000fea0003800200 */
.L_x_9:
[----:B------:R-:W-:Y:S01]  /*0770*/  MOV R6, 0x37cbac00 ;  /* 0x37cbac0000067802 */ /* 0x000fe20000000f00 */
[----:B------:R-:W-:Y:S01]  /*0780*/  FMUL R7, R8, R8 ;  /* 0x0000000808077220 */ /* 0x000fe20000400000 */
[C---:B------:R-:W-:Y:S01]  /*0790*/  LOP3.LUT R9, R0.reuse, 0x1, RZ, 0xc0, !PT ;  /* 0x0000000100097812 */ /* 0x040fe200078ec0ff */
[----:B------:R-:W-:Y:S01]  /*07a0*/  IMAD.MOV.U32 R16, RZ, RZ, 0x3d2aaabb ;  /* 0x3d2aaabbff107424 */ /* 0x000fe200078e00ff */
[----:B------:R-:W-:Y:S01]  /*07b0*/  LOP3.LUT P1, RZ, R0, 0x2, RZ, 0xc0, !PT ;  /* 0x0000000200ff7812 */ /* 0x000fe2000782c0ff */
[----:B------:R-:W-:Y:S01]  /*07c0*/  FFMA R6, R7, R6, -0.0013887860113754868507 ;  /* 0xbab607ed07067423 */ /* 0x000fe20000000006 */
[----:B------:R-:W-:Y:S01]  /*07d0*/  ISETP.NE.U32.AND P0, PT, R9, 0x1, PT ;  /* 0x000000010900780c */ /* 0x000fe20003f05070 */
[----:B------:R-:W-:Y:S01]  /*07e0*/  IMAD.MOV.U32 R15, RZ, RZ, 0x3effffff ;  /* 0x3effffffff0f7424 */ /* 0x000fe200078e00ff */
[----:B------:R-:W-:Y:S02]  /*07f0*/  UIADD3 UR4, UPT, UPT, UR4, 0x1, URZ ;  /* 0x0000000104047890 */ /* 0x000fe4000fffe0ff */
[----:B------:R-:W-:-:S02]  /*0800*/  FSEL R6, R6, -0.00019574658654164522886, !P0 ;  /* 0xb94d415306067808 */ /* 0x000fc40004000000 */
[----:B------:R-:W-:Y:S01]  /*0810*/  FSEL R16, R16, 0.0083327032625675201416, !P0 ;  /* 0x3c0885e410107808 */ /* 0x000fe20004000000 */
[----:B------:R-:W-:Y:S01]  /*0820*/  UISETP.NE.AND UP0, UPT, UR4, 0x258, UPT ;  /* 0x000002580400788c */ /* 0x000fe2000bf05270 */
[----:B------:R-:W-:Y:S02]  /*0830*/  FSEL R0, R8, 1, P0 ;  /* 0x3f80000008007808 */ /* 0x000fe40000000000 */
[----:B------:R-:W-:Y:S01]  /*0840*/  FSEL R15, -R15, -0.16666662693023681641, !P0 ;  /* 0xbe2aaaa80f0f7808 */ /* 0x000fe20004000100 */
[C---:B------:R-:W-:Y:S02]  /*0850*/  FFMA R6, R7.reuse, R6, R16 ;  /* 0x0000000607067223 */ /* 0x040fe40000000010 */
[C---:B------:R-:W-:Y:S02]  /*0860*/  FFMA R9, R7.reuse, R0, RZ ;  /* 0x0000000007097223 */ /* 0x040fe400000000ff */
[----:B------:R-:W-:-:S04]  /*0870*/  FFMA R6, R7, R6, R15 ;  /* 0x0000000607067223 */ /* 0x000fc8000000000f */
[----:B------:R-:W-:-:S04]  /*0880*/  FFMA R0, R9, R6, R0 ;  /* 0x0000000609007223 */ /* 0x000fc80000000000 */
[----:B------:R-:W-:-:S04]  /*0890*/  @P1 FADD R0, RZ, -R0 ;  /* 0x80000000ff001221 */ /* 0x000fc80000000000 */
[----:B------:R-:W-:-:S05]  /*08a0*/  FADD R5, R0, R5 ;  /* 0x0000000500057221 */ /* 0x000fca0000000000 */
[----:B------:R1:W-:Y:S01]  /*08b0*/  STG.E desc[UR8][R2.64], R5 ;  /* 0x0000000502007986 */ /* 0x0003e2000c101908 */
[----:B------:R-:W-:Y:S05]  /*08c0*/  BRA.U UP0, `(.L_x_14) ;  /* 0xfffffff900007547 */ /* 0x000fea000b83ffff */
[----:B------:R-:W-:Y:S05]  /*08d0*/  EXIT ;  /* 0x000000000000794d */ /* 0x000fea0003800000 */
.L_x_15:
        /* <DEDUP_REMOVED lines=10> */
.L_x_120:


//--------------------- .text._Z5ker_BPfi         --------------------------
	.section	.text._Z5ker_BPfi,"ax",@progbits
	.align	128
        .global         _Z5ker_BPfi
        .type           _Z5ker_BPfi,@function
        .size           _Z5ker_BPfi,(.L_x_117 - _Z5ker_BPfi)
        .other          _Z5ker_BPfi,@"STO_CUDA_ENTRY STV_DEFAULT"
_Z5ker_BPfi:
.text._Z5ker_BPfi:
        /* <DEDUP_REMOVED lines=13> */
.L_x_113:
[----:B-----5:R-:W-:Y:S01]  /*00d0*/  FFMA R5, R5, R5, 1 ;  /* 0x3f80000005057423 */ /* 0x020fe20000000005 */
[----:B------:R-:W-:Y:S01]  /*00e0*/  UIADD3 UR4, UPT, UPT, UR4, 0x20, URZ ;  /* 0x0000002004047890 */ /* 0x000fe2000fffe0ff */
[----:B------:R-:W-:Y:S02]  /*00f0*/  BSSY.RECONVERGENT B0, `(.L_x_16) ;  /* 0x000000e000007945 */ /* 0x000fe40003800200 */
[----:B------:R1:W2:Y:S01]  /*0100*/  MUFU.RSQ R4, R5 ;  /* 0x0000000500047308 */ /* 0x0002a20000001400 */
[----:B------:R-:W-:Y:S01]  /*0110*/  IADD3 R0, PT, PT, R5, -0xd000000, RZ ;  /* 0xf300000005007810 */ /* 0x000fe20007ffe0ff */
[----:B------:R-:W-:-:S03]  /*0120*/  UISETP.NE.AND UP0, UPT, UR4, 0x320, UPT ;  /* 0x000003200400788c */ /* 0x000fc6000bf05270 */
[----:B------:R-:W-:-:S13]  /*0130*/  ISETP.GT.U32.AND P0, PT, R0, 0x727fffff, PT ;  /* 0x727fffff0000780c */ /* 0x000fda0003f04070 */
[----:B-12---:R-:W-:Y:S05]  /*0140*/  @!P0 BRA `(.L_x_17) ;  /* 0x0000000000108947 */ /* 0x006fea0003800000 */
[----:B------:R-:W-:Y:S02]  /*0150*/  MOV R0, R5 ;  /* 0x0000000500007202 */ /* 0x000fe40000000f00 */
[----:B------:R-:W-:-:S07]  /*0160*/  MOV R9, 0x180 ;  /* 0x0000018000097802 */ /* 0x000fce0000000f00 */
[----:B0-----:R-:W-:Y:S05]  /*0170*/  CALL.REL.NOINC `($__internal_0_$__cuda_sm20_sqrt_rn_f32_slowpath) ;  /* 0x0000001c00707944 */ /* 0x001fea0003c00000 */
[----:B------:R-:W-:Y:S05]  /*0180*/  BRA `(.L_x_18) ;  /* 0x0000000000107947 */ /* 0x000fea0003800000 */
.L_x_17:
[----:B------:R-:W-:Y:S01]  /*0190*/  FMUL.FTZ R0, R5, R4 ;  /* 0x0000000405007220 */ /* 0x000fe20000410000 */
[----:B------:R-:W-:-:S03]  /*01a0*/  FMUL.FTZ R4, R4, 0.5 ;  /* 0x3f00000004047820 */ /* 0x000fc60000410000 */
[----:B------:R-:W-:-:S04]  /*01b0*/  FFMA R5, -R0, R0, R5 ;  /* 0x0000000000057223 */ /* 0x000fc80000000105 */
[----:B------:R-:W-:-:S07]  /*01c0*/  FFMA R0, R5, R4, R0 ;  /* 0x0000000405007223 */ /* 0x000fce0000000000 */
.L_x_18:
[----:B------:R-:W-:Y:S05]  /*01d0*/  BSYNC.RECONVERGENT B0 ;  /* 0x0000000000007941 */ /* 0x000fea0003800200 */
.L_x_16:
[----:B------:R-:W-:Y:S01]  /*01e0*/  FFMA R5, R0, R0, 1 ;  /* 0x3f80000000057423 */ /* 0x000fe20000000000 */
[----:B------:R-:W-:Y:S03]  /*01f0*/  BSSY.RECONVERGENT B0, `(.L_x_19) ;  /* 0x000000d000007945 */ /* 0x000fe60003800200 */
[----:B------:R1:W2:Y:S01]  /*0200*/  MUFU.RSQ R4, R5 ;  /* 0x0000000500047308 */ /* 0x0002a20000001400 */
[----:B------:R-:W-:-:S04]  /*0210*/  IADD3 R0, PT, PT, R5, -0xd000000, RZ ;  /* 0xf300000005007810 */ /* 0x000fc80007ffe0ff */
[----:B------:R-:W-:-:S13]  /*0220*/  ISETP.GT.U32.AND P0, PT, R0, 0x727fffff, PT ;  /* 0x727fffff0000780c */ /* 0x000fda0003f04070 */
[----:B-12---:R-:W-:Y:S05]  /*0230*/  @!P0 BRA `(.L_x_20) ;  /* 0x0000000000108947 */ /* 0x006fea0003800000 */
[----:B------:R-:W-:Y:S02]  /*0240*/  MOV R0, R5 ;  /* 0x0000000500007202 */ /* 0x000fe40000000f00 */
[----:B------:R-:W-:-:S07]  /*0250*/  MOV R9, 0x270 ;  /* 0x0000027000097802 */ /* 0x000fce0000000f00 */
[----:B0-----:R-:W-:Y:S05]  /*0260*/  CALL.REL.NOINC `($__internal_0_$__cuda_sm20_sqrt_rn_f32_slowpath) ;  /* 0x0000001c00347944 */ /* 0x001fea0003c00000 */
[----:B------:R-:W-:Y:S05]  /*0270*/  BRA `(.L_x_21) ;  /* 0x0000000000107947 */ /* 0x000fea0003800000 */
.L_x_20:
[----:B------:R-:W-:Y:S01]  /*0280*/  FMUL.FTZ R0, R5, R4 ;  /* 0x0000000405007220 */ /* 0x000fe20000410000 */
[----:B------:R-:W-:-:S03]  /*0290*/  FMUL.FTZ R4, R4, 0.5 ;  /* 0x3f00000004047820 */ /* 0x000fc60000410000 */
[----:B------:R-:W-:-:S04]  /*02a0*/  FFMA R5, -R0, R0, R5 ;  /* 0x0000000000057223 */ /* 0x000fc80000000105 */
[----:B------:R-:W-:-:S07]  /*02b0*/  FFMA R0, R5, R4, R0 ;  /* 0x0000000405007223 */ /* 0x000fce0000000000 */
.L_x_21:
[----:B------:R-:W-:Y:S05]  /*02c0*/  BSYNC.RECONVERGENT B0 ;  /* 0x0000000000007941 */ /* 0x000fea0003800200 */
.L_x_19:
        /* <DEDUP_REMOVED lines=10> */
.L_x_23:
[----:B------:R-:W-:Y:S01]  /*0370*/  FMUL.FTZ R0, R5, R4 ;  /* 0x0000000405007220 */ /* 0x000fe20000410000 */
[----:B------:R-:W-:-:S03]  /*0380*/  FMUL.FTZ R4, R4, 0.5 ;  /* 0x3f00000004047820 */ /* 0x000fc60000410000 */
[----:B------:R-:W-:-:S04]  /*0390*/  FFMA R5, -R0, R0, R5 ;  /* 0x0000000000057223 */ /* 0x000fc80000000105 */
[----:B------:R-:W-:-:S07]  /*03a0*/  FFMA R0, R5, R4, R0 ;  /* 0x0000000405007223 */ /* 0x000fce0000000000 */
.L_x_24:
[----:B------:R-:W-:Y:S05]  /*03b0*/  BSYNC.RECONVERGENT B0 ;  /* 0x0000000000007941 */ /* 0x000fea0003800200 */
.L_x_22:
        /* <DEDUP_REMOVED lines=10> */
.L_x_26:
[----:B------:R-:W-:Y:S01]  /*0460*/  FMUL.FTZ R0, R5, R4 ;  /* 0x0000000405007220 */ /* 0x000fe20000410000 */
[----:B------:R-:W-:-:S03]  /*0470*/  FMUL.FTZ R4, R4, 0.5 ;  /* 0x3f00000004047820 */ /* 0x000fc60000410000 */
[----:B------:R-:W-:-:S04]  /*0480*/  FFMA R5, -R0, R0, R5 ;  /* 0x0000000000057223 */ /* 0x000fc80000000105 */
[----:B------:R-:W-:-:S07]  /*0490*/  FFMA R0, R5, R4, R0 ;  /* 0x0000000405007223 */ /* 0x000fce0000000000 */
.L_x_27:
[----:B------:R-:W-:Y:S05]  /*04a0*/  BSYNC.RECONVERGENT B0 ;  /* 0x0000000000007941 */ /* 0x000fea0003800200 */
.L_x_25:
        /* <DEDUP_REMOVED lines=10> */
.L_x_29:
[----:B------:R-:W-:Y:S01]  /*0550*/  FMUL.FTZ R0, R5, R4 ;  /* 0x0000000405007220 */ /* 0x000fe20000410000 */
[----:B------:R-:W-:-:S03]  /*0560*/  FMUL.FTZ R4, R4, 0.5 ;  /* 0x3f00000004047820 */ /* 0x000fc60000410000 */
[----:B------:R-:W-:-:S04]  /*0570*/  FFMA R5, -R0, R0, R5 ;  /* 0x0000000000057223 */ /* 0x000fc80000000105 */
[----:B------:R-:W-:-:S07]  /*0580*/  FFMA R0, R5, R4, R0 ;  /* 0x0000000405007223 */ /* 0x000fce0000000000 */
.L_x_30:
[----:B------:R-:W-:Y:S05]  /*0590*/  BSYNC.RECONVERGENT B0 ;  /* 0x0000000000007941 */ /* 0x000fea0003800200 */
.L_x_28:
        /* <DEDUP_REMOVED lines=10> */
.L_x_32:
[----:B------:R-:W-:Y:S01]  /*0640*/  FMUL.FTZ R0, R5, R4 ;  /* 0x0000000405007220 */ /* 0x000fe20000410000 */
[----:B------:R-:W-:-:S03]  /*0650*/  FMUL.FTZ R4, R4, 0.5 ;  /* 0x3f00000004047820 */ /* 0x000fc60000410000 */
[----:B------:R-:W-:-:S04]  /*0660*/  FFMA R5, -R0, R0, R5 ;  /* 0x0000000000057223 */ /* 0x000fc80000000105 */
[----:B------:R-:W-:-:S07]  /*0670*/  FFMA R0, R5, R4, R0 ;  /* 0x0000000405007223 */ /* 0x000fce0000000000 */
.L_x_33:
[----:B------:R-:W-:Y:S05]  /*0680*/  BSYNC.RECONVERGENT B0 ;  /* 0x0000000000007941 */ /* 0x000fea0003800200 */
.L_x_31:
        /* <DEDUP_REMOVED lines=10> */
.L_x_35:
[----:B------:R-:W-:Y:S01]  /*0730*/  FMUL.FTZ R0, R5, R4 ;  /* 0x0000000405007220 */ /* 0x000fe20000410000 */
[----:B------:R-:W-:-:S03]  /*0740*/  FMUL.FTZ R4, R4, 0.5 ;  /* 0x3f00000004047820 */ /* 0x000fc60000410000 */
[----:B------:R-:W-:-:S04]  /*0750*/  FFMA R5, -R0, R0, R5 ;  /* 0x0000000000057223 */ /* 0x000fc80000000105 */
[----:B------:R-:W-:-:S07]  /*0760*/  FFMA R0, R5, R4, R0 ;  /* 0x0000000405007223 */ /* 0x000fce0000000000 */
.L_x_36:
[----:B------:R-:W-:Y:S05]  /*0770*/  BSYNC.RECONVERGENT B0 ;  /* 0x0000000000007941 */ /* 0x000fea0003800200 */
.L_x_34:
        /* <DEDUP_REMOVED lines=10> */
.L_x_38:
[----:B------:R-:W-:Y:S01]  /*0820*/  FMUL.FTZ R0, R5, R4 ;  /* 0x0000000405007220 */ /* 0x000fe20000410000 */
[----:B------:R-:W-:-:S03]  /*0830*/  FMUL.FTZ R4, R4, 0.5 ;  /* 0x3f00000004047820 */ /* 0x000fc60000410000 */
[----:B------:R-:W-:-:S04]  /*0840*/  FFMA R5, -R0, R0, R5 ;  /* 0x0000000000057223 */ /* 0x000fc80000000105 */
[----:B------:R-:W-:-:S07]  /*0850*/  FFMA R0, R5, R4, R0 ;  /* 0x0000000405007223 */ /* 0x000fce0000000000 */
.L_x_39:
[----:B------:R-:W-:Y:S05]  /*0860*/  BSYNC.RECONVERGENT B0 ;  /* 0x0000000000007941 */ /* 0x000fea0003800200 */
.L_x_37:
        /* <DEDUP_REMOVED lines=10> */
.L_x_41:
[----:B------:R-:W-:Y:S01]  /*0910*/  FMUL.FTZ R0, R5, R4 ;  /* 0x0000000405007220 */ /* 0x000fe20000410000 */
[----:B------:R-:W-:-:S03]  /*0920*/  FMUL.FTZ R4, R4, 0.5 ;  /* 0x3f00000004047820 */ /* 0x000fc60000410000 */
[----:B------:R-:W-:-:S04]  /*0930*/  FFMA R5, -R0, R0, R5 ;  /* 0x0000000000057223 */ /* 0x000fc80000000105 */
[----:B------:R-:W-:-:S07]  /*0940*/  FFMA R0, R5, R4, R0 ;  /* 0x0000000405007223 */ /* 0x000fce0000000000 */
.L_x_42:
[----:B------:R-:W-:Y:S05]  /*0950*/  BSYNC.RECONVERGENT B0 ;  /* 0x0000000000007941 */ /* 0x000fea0003800200 */
.L_x_40:
        /* <DEDUP_REMOVED lines=10> */
.L_x_44:
[----:B------:R-:W-:Y:S01]  /*0a00*/  FMUL.FTZ R0, R5, R4 ;  /* 0x0000000405007220 */ /* 0x000fe20000410000 */
[----:B------:R-:W-:-:S03]  /*0a10*/  FMUL.FTZ R4, R4, 0.5 ;  /* 0x3f00000004047820 */ /* 0x000fc60000410000 */
[----:B------:R-:W-:-:S04]  /*0a20*/  FFMA R5, -R0, R0, R5 ;  /* 0x0000000000057223 */ /* 0x000fc80000000105 */
[----:B------:R-:W-:-:S07]  /*0a30*/  FFMA R0, R5, R4, R0 ;  /* 0x0000000405007223 */ /* 0x000fce0000000000 */
.L_x_45:
[----:B------:R-:W-:Y:S05]  /*0a40*/  BSYNC.RECONVERGENT B0 ;  /* 0x0000000000007941 */ /* 0x000fea0003800200 */
.L_x_43:
        /* <DEDUP_REMOVED lines=10> */
.L_x_47:
[----:B------:R-:W-:Y:S01]  /*0af0*/  FMUL.FTZ R0, R5, R4 ;  /* 0x0000000405007220 */ /* 0x000fe20000410000 */
[----:B------:R-:W-:-:S03]  /*0b00*/  FMUL.FTZ R4, R4, 0.5 ;  /* 0x3f00000004047820 */ /* 0x000fc60000410000 */
[----:B------:R-:W-:-:S04]  /*0b10*/  FFMA R5, -R0, R0, R5 ;  /* 0x0000000000057223 */ /* 0x000fc80000000105 */
[----:B------:R-:W-:-:S07]  /*0b20*/  FFMA R0, R5, R4, R0 ;  /* 0x0000000405007223 */ /* 0x000fce0000000000 */
.L_x_48:
[----:B------:R-:W-:Y:S05]  /*0b30*/  BSYNC.RECONVERGENT B0 ;  /* 0x0000000000007941 */ /* 0x000fea0003800200 */
.L_x_46:
        /* <DEDUP_REMOVED lines=10> */
.L_x_50:
[----:B------:R-:W-:Y:S01]  /*0be0*/  FMUL.FTZ R0, R5, R4 ;  /* 0x0000000405007220 */ /* 0x000fe20000410000 */
[----:B------:R-:W-:-:S03]  /*0bf0*/  FMUL.FTZ R4, R4, 0.5 ;  /* 0x3f00000004047820 */ /* 0x000fc60000410000 */
[----:B------:R-:W-:-:S04]  /*0c00*/  FFMA R5, -R0, R0, R5 ;  /* 0x0000000000057223 */ /* 0x000fc80000000105 */
[----:B------:R-:W-:-:S07]  /*0c10*/  FFMA R0, R5, R4, R0 ;  /* 0x0000000405007223 */ /* 0x000fce0000000000 */
.L_x_51:
[----:B------:R-:W-:Y:S05]  /*0c20*/  BSYNC.RECONVERGENT B0 ;  /* 0x0000000000007941 */ /* 0x000fea0003800200 */
.L_x_49:
        /* <DEDUP_REMOVED lines=10> */
.L_x_53:
[----:B------:R-:W-:Y:S01]  /*0cd0*/  FMUL.FTZ R0, R5, R4 ;  /* 0x0000000405007220 */ /* 0x000fe20000410000 */
[----:B------:R-:W-:-:S03]  /*0ce0*/  FMUL.FTZ R4, R4, 0.5 ;  /* 0x3f00000004047820 */ /* 0x000fc60000410000 */
[----:B------:R-:W-:-:S04]  /*0cf0*/  FFMA R5, -R0, R0, R5 ;  /* 0x0000000000057223 */ /* 0x000fc80000000105 */
[----:B------:R-:W-:-:S07]  /*0d00*/  FFMA R0, R5, R4, R0 ;  /* 0x0000000405007223 */ /* 0x000fce0000000000 */
.L_x_54:
[----:B------:R-:W-:Y:S05]  /*0d10*/  BSYNC.RECONVERGENT B0 ;  /* 0x0000000000007941 */ /* 0x000fea0003800200 */
.L_x_52:
        /* <DEDUP_REMOVED lines=10> */
.L_x_56:
[----:B------:R-:W-:Y:S01]  /*0dc0*/  FMUL.FTZ R0, R5, R4 ;  /* 0x0000000405007220 */ /* 0x000fe20000410000 */
[----:B------:R-:W-:-:S03]  /*0dd0*/  FMUL.FTZ R4, R4, 0.5 ;  /* 0x3f00000004047820 */ /* 0x000fc60000410000 */
[----:B------:R-:W-:-:S04]  /*0de0*/  FFMA R5, -R0, R0, R5 ;  /* 0x0000000000057223 */ /* 0x000fc80000000105 */
[----:B------:R-:W-:-:S07]  /*0df0*/  FFMA R0, R5, R4, R0 ;  /* 0x0000000405007223 */ /* 0x000fce0000000000 */
.L_x_57:
[----:B------:R-:W-:Y:S05]  /*0e00*/  BSYNC.RECONVERGENT B0 ;  /* 0x0000000000007941 */ /* 0x000fea0003800200 */
.L_x_55:
        /* <DEDUP_REMOVED lines=10> */
.L_x_59:
[----:B------:R-:W-:Y:S01]  /*0eb0*/  FMUL.FTZ R0, R5, R4 ;  /* 0x0000000405007220 */ /* 0x000fe20000410000 */
[----:B------:R-:W-:-:S03]  /*0ec0*/  FMUL.FTZ R4, R4, 0.5 ;  /* 0x3f00000004047820 */ /* 0x000fc60000410000 */
[----:B------:R-:W-:-:S04]  /*0ed0*/  FFMA R5, -R0, R0, R5 ;  /* 0x0000000000057223 */ /* 0x000fc80000000105 */
[----:B------:R-:W-:-:S07]  /*0ee0*/  FFMA R0, R5, R4, R0 ;  /* 0x0000000405007223 */ /* 0x000fce0000000000 */
.L_x_60:
[----:B------:R-:W-:Y:S05]  /*0ef0*/  BSYNC.RECONVERGENT B0 ;  /* 0x0000000000007941 */ /* 0x000fea0003800200 */
.L_x_58:
        /* <DEDUP_REMOVED lines=10> */
.L_x_62:
[----:B------:R-:W-:Y:S01]  /*0fa0*/  FMUL.FTZ R0, R5, R4 ;  /* 0x0000000405007220 */ /* 0x000fe20000410000 */
[----:B------:R-:W-:-:S03]  /*0fb0*/  FMUL.FTZ R4, R4, 0.5 ;  /* 0x3f00000004047820 */ /* 0x000fc60000410000 */
[----:B------:R-:W-:-:S04]  /*0fc0*/  FFMA R5, -R0, R0, R5 ;  /* 0x0000000000057223 */ /* 0x000fc80000000105 */
[----:B------:R-:W-:-:S07]  /*0fd0*/  FFMA R0, R5, R4, R0 ;  /* 0x0000000405007223 */ /* 0x000fce0000000000 */
.L_x_63:
[----:B------:R-:W-:Y:S05]  /*0fe0*/  BSYNC.RECONVERGENT B0 ;  /* 0x0000000000007941 */ /* 0x000fea0003800200 */
.L_x_61:
        /* <DEDUP_REMOVED lines=10> */
.L_x_65:
[----:B------:R-:W-:Y:S01]  /*1090*/  FMUL.FTZ R0, R5, R4 ;  /* 0x0000000405007220 */ /* 0x000fe20000410000 */
[----:B------:R-:W-:-:S03]  /*10a0*/  FMUL.FTZ R4, R4, 0.5 ;  /* 0x3f00000004047820 */ /* 0x000fc60000410000 */
[----:B------:R-:W-:-:S04]  /*10b0*/  FFMA R5, -R0, R0, R5 ;  /* 0x0000000000057223 */ /* 0x000fc80000000105 */
[----:B------:R-:W-:-:S07]  /*10c0*/  FFMA R0, R5, R4, R0 ;  /* 0x0000000405007223 */ /* 0x000fce0000000000 */
.L_x_66:
[----:B------:R-:W-:Y:S05]  /*10d0*/  BSYNC.RECONVERGENT B0 ;  /* 0x0000000000007941 */ /* 0x000fea0003800200 */
.L_x_64:
        /* <DEDUP_REMOVED lines=10> */
.L_x_68:
[----:B------:R-:W-:Y:S01]  /*1180*/  FMUL.FTZ R0, R5, R4 ;  /* 0x0000000405007220 */ /* 0x000fe20000410000 */
[----:B------:R-:W-:-:S03]  /*1190*/  FMUL.FTZ R4, R4, 0.5 ;  /* 0x3f00000004047820 */ /* 0x000fc60000410000 */
[----:B------:R-:W-:-:S04]  /*11a0*/  FFMA R5, -R0, R0, R5 ;  /* 0x0000000000057223 */ /* 0x000fc80000000105 */
[----:B------:R-:W-:-:S07]  /*11b0*/  FFMA R0, R5, R4, R0 ;  /* 0x0000000405007223 */ /* 0x000fce0000000000 */
.L_x_69:
[----:B------:R-:W-:Y:S05]  /*11c0*/  BSYNC.RECONVERGENT B0 ;  /* 0x0000000000007941 */ /* 0x000fea0003800200 */
.L_x_67:
        /* <DEDUP_REMOVED lines=10> */
.L_x_71:
[----:B------:R-:W-:Y:S01]  /*1270*/  FMUL.FTZ R0, R5, R4 ;  /* 0x0000000405007220 */ /* 0x000fe20000410000 */
[----:B------:R-:W-:-:S03]  /*1280*/  FMUL.FTZ R4, R4, 0.5 ;  /* 0x3f00000004047820 */ /* 0x000fc60000410000 */
[----:B------:R-:W-:-:S04]  /*1290*/  FFMA R5, -R0, R0, R5 ;  /* 0x0000000000057223 */ /* 0x000fc80000000105 */
[----:B------:R-:W-:-:S07]  /*12a0*/  FFMA R0, R5, R4, R0 ;  /* 0x0000000405007223 */ /* 0x000fce0000000000 */
.L_x_72:
[----:B------:R-:W-:Y:S05]  /*12b0*/  BSYNC.RECONVERGENT B0 ;  /* 0x0000000000007941 */ /* 0x000fea0003800200 */
.L_x_70:
        /* <DEDUP_REMOVED lines=10> */
.L_x_74:
[----:B------:R-:W-:Y:S01]  /*1360*/  FMUL.FTZ R0, R5, R4 ;  /* 0x0000000405007220 */ /* 0x000fe20000410000 */
[----:B------:R-:W-:-:S03]  /*1370*/  FMUL.FTZ R4, R4, 0.5 ;  /* 0x3f00000004047820 */ /* 0x000fc60000410000 */
[----:B------:R-:W-:-:S04]  /*1380*/  FFMA R5, -R0, R0, R5 ;  /* 0x0000000000057223 */ /* 0x000fc80000000105 */
[----:B------:R-:W-:-:S07]  /*1390*/  FFMA R0, R5, R4, R0 ;  /* 0x0000000405007223 */ /* 0x000fce0000000000 */
.L_x_75:
[----:B------:R-:W-:Y:S05]  /*13a0*/  BSYNC.RECONVERGENT B0 ;  /* 0x0000000000007941 */ /* 0x000fea0003800200 */
.L_x_73:
        /* <DEDUP_REMOVED lines=10> */
.L_x_77:
[----:B------:R-:W-:Y:S01]  /*1450*/  FMUL.FTZ R0, R5, R4 ;  /* 0x0000000405007220 */ /* 0x000fe20000410000 */
[----:B------:R-:W-:-:S03]  /*1460*/  FMUL.FTZ R4, R4, 0.5 ;  /* 0x3f00000004047820 */ /* 0x000fc60000410000 */
[----:B------:R-:W-:-:S04]  /*1470*/  FFMA R5, -R0, R0, R5 ;  /* 0x0000000000057223 */ /* 0x000fc80000000105 */
[----:B------:R-:W-:-:S07]  /*1480*/  FFMA R0, R5, R4, R0 ;  /* 0x0000000405007223 */ /* 0x000fce0000000000 */
.L_x_78:
[----:B------:R-:W-:Y:S05]  /*1490*/  BSYNC.RECONVERGENT B0 ;  /* 0x0000000000007941 */ /* 0x000fea0003800200 */
.L_x_76:
        /* <DEDUP_REMOVED lines=10> */
.L_x_80:
[----:B------:R-:W-:Y:S01]  /*1540*/  FMUL.FTZ R0, R5, R4 ;  /* 0x0000000405007220 */ /* 0x000fe20000410000 */
[----:B------:R-:W-:-:S03]  /*1550*/  FMUL.FTZ R4, R4, 0.5 ;  /* 0x3f00000004047820 */ /* 0x000fc60000410000 */
[----:B------:R-:W-:-:S04]  /*1560*/  FFMA R5, -R0, R0, R5 ;  /* 0x0000000000057223 */ /* 0x000fc80000000105 */
[----:B------:R-:W-:-:S07]  /*1570*/  FFMA R0, R5, R4, R0 ;  /* 0x0000000405007223 */ /* 0x000fce0000000000 */
.L_x_81:
[----:B------:R-:W-:Y:S05]  /*1580*/  BSYNC.RECONVERGENT B0 ;  /* 0x0000000000007941 */ /* 0x000fea0003800200 */
.L_x_79:
        /* <DEDUP_REMOVED lines=10> */
.L_x_83:
[----:B------:R-:W-:Y:S01]  /*1630*/  FMUL.FTZ R0, R5, R4 ;  /* 0x0000000405007220 */ /* 0x000fe20000410000 */
[----:B------:R-:W-:-:S03]  /*1640*/  FMUL.FTZ R4, R4, 0.5 ;  /* 0x3f00000004047820 */ /* 0x000fc60000410000 */
[----:B------:R-:W-:-:S04]  /*1650*/  FFMA R5, -R0, R0, R5 ;  /* 0x0000000000057223 */ /* 0x000fc80000000105 */
[----:B------:R-:W-:-:S07]  /*1660*/  FFMA R0, R5, R4, R0 ;  /* 0x0000000405007223 */ /* 0x000fce0000000000 */
.L_x_84:
[----:B------:R-:W-:Y:S05]  /*1670*/  BSYNC.RECONVERGENT B0 ;  /* 0x0000000000007941 */ /* 0x000fea0003800200 */
.L_x_82:
        /* <DEDUP_REMOVED lines=10> */
.L_x_86:
[----:B------:R-:W-:Y:S01]  /*1720*/  FMUL.FTZ R0, R5, R4 ;  /* 0x0000000405007220 */ /* 0x000fe20000410000 */
[----:B------:R-:W-:-:S03]  /*1730*/  FMUL.FTZ R4, R4, 0.5 ;  /* 0x3f00000004047820 */ /* 0x000fc60000410000 */
[----:B------:R-:W-:-:S04]  /*1740*/  FFMA R5, -R0, R0, R5 ;  /* 0x0000000000057223 */ /* 0x000fc80000000105 */
[----:B------:R-:W-:-:S07]  /*1750*/  FFMA R0, R5, R4, R0 ;  /* 0x0000000405007223 */ /* 0x000fce0000000000 */
.L_x_87:
[----:B------:R-:W-:Y:S05]  /*1760*/  BSYNC.RECONVERGENT B0 ;  /* 0x0000000000007941 */ /* 0x000fea0003800200 */
.L_x_85:
        /* <DEDUP_REMOVED lines=10> */
.L_x_89:
[----:B------:R-:W-:Y:S01]  /*1810*/  FMUL.FTZ R0, R5, R4 ;  /* 0x0000000405007220 */ /* 0x000fe20000410000 */
[----:B------:R-:W-:-:S03]  /*1820*/  FMUL.FTZ R4, R4, 0.5 ;  /* 0x3f00000004047820 */ /* 0x000fc60000410000 */
[----:B------:R-:W-:-:S04]  /*1830*/  FFMA R5, -R0, R0, R5 ;  /* 0x0000000000057223 */ /* 0x000fc80000000105 */
[----:B------:R-:W-:-:S07]  /*1840*/  FFMA R0, R5, R4, R0 ;  /* 0x0000000405007223 */ /* 0x000fce0000000000 */
.L_x_90:
[----:B------:R-:W-:Y:S05]  /*1850*/  BSYNC.RECONVERGENT B0 ;  /* 0x0000000000007941 */ /* 0x000fea0003800200 */
.L_x_88:
        /* <DEDUP_REMOVED lines=10> */
.L_x_92:
[----:B------:R-:W-:Y:S01]  /*1900*/  FMUL.FTZ R0, R5, R4 ;  /* 0x0000000405007220 */ /* 0x000fe20000410000 */
[----:B------:R-:W-:-:S03]  /*1910*/  FMUL.FTZ R4, R4, 0.5 ;  /* 0x3f00000004047820 */ /* 0x000fc60000410000 */
[----:B------:R-:W-:-:S04]  /*1920*/  FFMA R5, -R0, R0, R5 ;  /* 0x0000000000057223 */ /* 0x000fc80000000105 */
[----:B------:R-:W-:-:S07]  /*1930*/  FFMA R0, R5, R4, R0 ;  /* 0x0000000405007223 */ /* 0x000fce0000000000 */
.L_x_93:
[----:B------:R-:W-:Y:S05]  /*1940*/  BSYNC.RECONVERGENT B0 ;  /* 0x0000000000007941 */ /* 0x000fea0003800200 */
.L_x_91:
        /* <DEDUP_REMOVED lines=10> */
.L_x_95:
[----:B------:R-:W-:Y:S01]  /*19f0*/  FMUL.FTZ R0, R5, R4 ;  /* 0x0000000405007220 */ /* 0x000fe20000410000 */
[----:B------:R-:W-:-:S03]  /*1a00*/  FMUL.FTZ R4, R4, 0.5 ;  /* 0x3f00000004047820 */ /* 0x000fc60000410000 */
[----:B------:R-:W-:-:S04]  /*1a10*/  FFMA R5, -R0, R0, R5 ;  /* 0x0000000000057223 */ /* 0x000fc80000000105 */
[----:B------:R-:W-:-:S07]  /*1a20*/  FFMA R0, R5, R4, R0 ;  /* 0x0000000405007223 */ /* 0x000fce0000000000 */
.L_x_96:
[----:B------:R-:W-:Y:S05]  /*1a30*/  BSYNC.RECONVERGENT B0 ;  /* 0x0000000000007941 */ /* 0x000fea0003800200 */
.L_x_94:
        /* <DEDUP_REMOVED lines=10> */
.L_x_98:
[----:B------:R-:W-:Y:S01]  /*1ae0*/  FMUL.FTZ R0, R5, R4 ;  /* 0x0000000405007220 */ /* 0x000fe20000410000 */
[----:B------:R-:W-:-:S03]  /*1af0*/  FMUL.FTZ R4, R4, 0.5 ;  /* 0x3f00000004047820 */ /* 0x000fc60000410000 */
[----:B------:R-:W-:-:S04]  /*1b00*/  FFMA R5, -R0, R0, R5 ;  /* 0x0000000000057223 */ /* 0x000fc80000000105 */
[----:B------:R-:W-:-:S07]  /*1b10*/  FFMA R0, R5, R4, R0 ;  /* 0x0000000405007223 */ /* 0x000fce0000000000 */
.L_x_99:
[----:B------:R-:W-:Y:S05]  /*1b20*/  BSYNC.RECONVERGENT B0 ;  /* 0x0000000000007941 */ /* 0x000fea0003800200 */
.L_x_97:
        /* <DEDUP_REMOVED lines=10> */
.L_x_101:
[----:B------:R-:W-:Y:S01]  /*1bd0*/  FMUL.FTZ R0, R5, R4 ;  /* 0x0000000405007220 */ /* 0x000fe20000410000 */
[----:B------:R-:W-:-:S03]  /*1be0*/  FMUL.FTZ R4, R4, 0.5 ;  /* 0x3f00000004047820 */ /* 0x000fc60000410000 */
[----:B------:R-:W-:-:S04]  /*1bf0*/  FFMA R5, -R0, R0, R5 ;  /* 0x0000000000057223 */ /* 0x000fc80000000105 */
[----:B------:R-:W-:-:S07]  /*1c00*/  FFMA R0, R5, R4, R0 ;  /* 0x0000000405007223 */ /* 0x000fce0000000000 */
.L_x_102:
[----:B------:R-:W-:Y:S05]  /*1c10*/  BSYNC.RECONVERGENT B0 ;  /* 0x0000000000007941 */ /* 0x000fea0003800200 */
.L_x_100:
        /* <DEDUP_REMOVED lines=10> */
.L_x_104:
[----:B------:R-:W-:Y:S01]  /*1cc0*/  FMUL.FTZ R0, R5, R4 ;  /* 0x0000000405007220 */ /* 0x000fe20000410000 */
[----:B------:R-:W-:-:S03]  /*1cd0*/  FMUL.FTZ R4, R4, 0.5 ;  /* 0x3f00000004047820 */ /* 0x000fc60000410000 */
[----:B------:R-:W-:-:S04]  /*1ce0*/  FFMA R5, -R0, R0, R5 ;  /* 0x0000000000057223 */ /* 0x000fc80000000105 */
[----:B------:R-:W-:-:S07]  /*1cf0*/  FFMA R0, R5, R4, R0 ;  /* 0x0000000405007223 */ /* 0x000fce0000000000 */
.L_x_105:
[----:B------:R-:W-:Y:S05]  /*1d00*/  BSYNC.RECONVERGENT B0 ;  /* 0x0000000000007941 */ /* 0x000fea0003800200 */
.L_x_103:
        /* <DEDUP_REMOVED lines=10> */
.L_x_107:
[----:B------:R-:W-:Y:S01]  /*1db0*/  FMUL.FTZ R0, R5, R4 ;  /* 0x0000000405007220 */ /* 0x000fe20000410000 */
[----:B------:R-:W-:-:S03]  /*1dc0*/  FMUL.FTZ R4, R4, 0.5 ;  /* 0x3f00000004047820 */ /* 0x000fc60000410000 */
[----:B------:R-:W-:-:S04]  /*1dd0*/  FFMA R5, -R0, R0, R5 ;  /* 0x0000000000057223 */ /* 0x000fc80000000105 */
[----:B------:R-:W-:-:S07]  /*1de0*/  FFMA R0, R5, R4, R0 ;  /* 0x0000000405007223 */ /* 0x000fce0000000000 */
.L_x_108:
[----:B------:R-:W-:Y:S05]  /*1df0*/  BSYNC.RECONVERGENT B0 ;  /* 0x0000000000007941 */ /* 0x000fea0003800200 */
.L_x_106:
[----:B------:R-:W-:Y:S01]  /*1e00*/  FFMA R0, R0, R0, 1 ;  /* 0x3f80000000007423 */ /* 0x000fe20000000000 */
[----:B------:R-:W-:Y:S03]  /*1e10*/  BSSY.RECONVERGENT B0, `(.L_x_109) ;  /* 0x000000f000007945 */ /* 0x000fe60003800200 */
[----:B------:R1:W2:Y:S01]  /*1e20*/  MUFU.RSQ R7, R0 ;  /* 0x0000000000077308 */ /* 0x0002a20000001400 */
[----:B------:R-:W-:-:S04]  /*1e30*/  IADD3 R4, PT, PT, R0, -0xd000000, RZ ;  /* 0xf300000000047810 */ /* 0x000fc80007ffe0ff */
[----:B------:R-:W-:-:S13]  /*1e40*/  ISETP.GT.U32.AND P0, PT, R4, 0x727fffff, PT ;  /* 0x727fffff0400780c */ /* 0x000fda0003f04070 */
[----:B-12---:R-:W-:Y:S05]  /*1e50*/  @!P0 BRA `(.L_x_110) ;  /* 0x0000000000188947 */ /* 0x006fea0003800000 */
[----:B------:R-:W-:Y:S01]  /*1e60*/  BSSY.RECONVERGENT B1, `(.L_x_111) ;  /* 0x0000003000017945 */ /* 0x000fe20003800200 */
[----:B------:R-:W-:-:S07]  /*1e70*/  MOV R9, 0x1e90 ;  /* 0x00001e9000097802 */ /* 0x000fce0000000f00 */
[----:B0-----:R-:W-:Y:S05]  /*1e80*/  CALL.REL.NOINC `($__internal_0_$__cuda_sm20_sqrt_rn_f32_slowpath) ;  /* 0x00000000002c7944 */ /* 0x001fea0003c00000 */
[----:B------:R-:W-:Y:S05]  /*1e90*/  BSYNC.RECONVERGENT B1 ;  /* 0x0000000000017941 */ /* 0x000fea0003800200 */
.L_x_111:
[----:B------:R-:W-:Y:S01]  /*1ea0*/  MOV R5, R0 ;  /* 0x0000000000057202 */ /* 0x000fe20000000f00 */
[----:B------:R-:W-:Y:S06]  /*1eb0*/  BRA `(.L_x_112) ;  /* 0x0000000000107947 */ /* 0x000fec0003800000 */
.L_x_110:
[----:B------:R-:W-:Y:S01]  /*1ec0*/  FMUL.FTZ R5, R0, R7 ;  /* 0x0000000700057220 */ /* 0x000fe20000410000 */
[----:B------:R-:W-:-:S03]  /*1ed0*/  FMUL.FTZ R4, R7, 0.5 ;  /* 0x3f00000007047820 */ /* 0x000fc60000410000 */
[----:B------:R-:W-:-:S04]  /*1ee0*/  FFMA R0, -R5, R5, R0 ;  /* 0x0000000505007223 */ /* 0x000fc80000000100 */
[----:B------:R-:W-:-:S07]  /*1ef0*/  FFMA R5, R0, R4, R5 ;  /* 0x0000000400057223 */ /* 0x000fce0000000005 */
.L_x_112:
[----:B------:R-:W-:Y:S05]  /*1f00*/  BSYNC.RECONVERGENT B0 ;  /* 0x0000000000007941 */ /* 0x000fea0003800200 */
.L_x_109:
[----:B------:R-:W-:Y:S05]  /*1f10*/  BRA.U UP0, `(.L_x_113) ;  /* 0xffffffe1006c7547 */ /* 0x000fea000b83ffff */
[----:B------:R-:W-:Y:S01]  /*1f20*/  STG.E desc[UR6][R2.64], R5 ;  /* 0x0000000502007986 */ /* 0x000fe2000c101906 */
[----:B------:R-:W-:Y:S05]  /*1f30*/  EXIT ;  /* 0x000000000000794d */ /* 0x000fea0003800000 */
        .weak           $__internal_0_$__cuda_sm20_sqrt_rn_f32_slowpath
        .type           $__internal_0_$__cuda_sm20_sqrt_rn_f32_slowpath,@function
        .size           $__internal_0_$__cuda_sm20_sqrt_rn_f32_slowpath,(.L_x_117 - $__internal_0_$__cuda_sm20_sqrt_rn_f32_slowpath)
$__internal_0_$__cuda_sm20_sqrt_rn_f32_slowpath:
[----:B------:R-:W-:-:S13]  /*1f40*/  LOP3.LUT P0, RZ, R0, 0x7fffffff, RZ, 0xc0, !PT ;  /* 0x7fffffff00ff7812 */ /* 0x000fda000780c0ff */
[----:B------:R-:W-:Y:S01]  /*1f50*/  @!P0 MOV R4, R0 ;  /* 0x0000000000048202 */ /* 0x000fe20000000f00 */
[----:B------:R-:W-:Y:S06]  /*1f60*/  @!P0 BRA `(.L_x_114) ;  /* 0x0000000000408947 */ /* 0x000fec0003800000 */
[----:B------:R-:W-:-:S13]  /*1f70*/  FSETP.GEU.FTZ.AND P0, PT, R0, RZ, PT ;  /* 0x000000ff0000720b */ /* 0x000fda0003f1e000 */
[----:B------:R-:W-:Y:S01]  /*1f80*/  @!P0 MOV R4, 0x7fffffff ;  /* 0x7fffffff00048802 */ /* 0x000fe20000000f00 */
[----:B------:R-:W-:Y:S06]  /*1f90*/  @!P0 BRA `(.L_x_114) ;  /* 0x0000000000348947 */ /* 0x000fec0003800000 */
[----:B------:R-:W-:-:S13]  /*1fa0*/  FSETP.GTU.FTZ.AND P0, PT, |R0|, +INF , PT ;  /* 0x7f8000000000780b */ /* 0x000fda0003f1c200 */
[----:B------:R-:W-:Y:S01]  /*1fb0*/  @P0 FADD.FTZ R4, R0, 1 ;  /* 0x3f80000000040421 */ /* 0x000fe20000010000 */
[----:B------:R-:W-:Y:S06]  /*1fc0*/  @P0 BRA `(.L_x_114) ;  /* 0x0000000000280947 */ /* 0x000fec0003800000 */
[----:B------:R-:W-:-:S13]  /*1fd0*/  FSETP.NEU.FTZ.AND P0, PT, |R0|, +INF , PT ;  /* 0x7f8000000000780b */ /* 0x000fda0003f1d200 */
[----:B------:R-:W-:-:S04]  /*1fe0*/  @P0 FFMA R5, R0, 1.84467440737095516160e+19, RZ ;  /* 0x5f80000000050823 */ /* 0x000fc800000000ff */
[----:B------:R-:W0:Y:S02]  /*1ff0*/  @P0 MUFU.RSQ R4, R5 ;  /* 0x0000000500040308 */ /* 0x000e240000001400 */
[----:B0-----:R-:W-:Y:S01]  /*2000*/  @P0 FMUL.FTZ R6, R5, R4 ;  /* 0x0000000405060220 */ /* 0x001fe20000410000 */
[----:B------:R-:W-:Y:S01]  /*2010*/  @P0 FMUL.FTZ R8, R4, 0.5 ;  /* 0x3f00000004080820 */ /* 0x000fe20000410000 */
[----:B------:R-:W-:Y:S02]  /*2020*/  @!P0 MOV R4, R0 ;  /* 0x0000000000048202 */ /* 0x000fe40000000f00 */
[----:B------:R-:W-:-:S04]  /*2030*/  @P0 FADD.FTZ R7, -R6, -RZ ;  /* 0x800000ff06070221 */ /* 0x000fc80000010100 */
[----:B------:R-:W-:-:S04]  /*2040*/  @P0 FFMA R7, R6, R7, R5 ;  /* 0x0000000706070223 */ /* 0x000fc80000000005 */
[----:B------:R-:W-:-:S04]  /*2050*/  @P0 FFMA R7, R7, R8, R6 ;  /* 0x0000000807070223 */ /* 0x000fc80000000006 */
[----:B------:R-:W-:-:S07]  /*2060*/  @P0 FMUL.FTZ R4, R7, 2.3283064365386962891e-10 ;  /* 0x2f80000007040820 */ /* 0x000fce0000410000 */
.L_x_114:
[----:B------:R-:W-:Y:S01]  /*2070*/  HFMA2 R5, -RZ, RZ, 0, 0 ;  /* 0x00000000ff057431 */ /* 0x000fe200000001ff */
[----:B------:R-:W-:Y:S02]  /*2080*/  MOV R0, R4 ;  /* 0x0000000400007202 */ /* 0x000fe40000000f00 */
[----:B------:R-:W-:-:S04]  /*2090*/  MOV R4, R9 ;  /* 0x0000000900047202 */ /* 0x000fc80000000f00 */
[----:B------:R-:W-:Y:S05]  /*20a0*/  RET.REL.NODEC R4 `(_Z5ker_BPfi) ;  /* 0xffffffdc04d47950 */ /* 0x000fea0003c3ffff */
.L_x_115:
        /* <DEDUP_REMOVED lines=13> */
.L_x_117:


//--------------------- .text._Z5ker_APfi         --------------------------
	.section	.text._Z5ker_APfi,"ax",@progbits
	.align	128
        .global         _Z5ker_APfi
        .type           _Z5ker_APfi,@function
        .size           _Z5ker_APfi,(.L_x_122 - _Z5ker_APfi)
        .other          _Z5ker_APfi,@"STO_CUDA_ENTRY STV_DEFAULT"
_Z5ker_APfi:
.text._Z5ker_APfi:
        /* <DEDUP_REMOVED lines=11> */
[----:B-1----:R-:W2:Y:S01]  /*00b0*/  LDG.E R5, desc[UR4][R2.64] ;  /* 0x0000000402057981 */ /* 0x002ea2000c1e1900 */
[----:B------:R-:W-:-:S05]  /*00c0*/  HFMA2 R0, -RZ, RZ, 1.875, 0.00931549072265625 ;  /* 0x3f8020c5ff007431 */ /* 0x000fca00000001ff */
[----:B--2---:R-:W-:-:S04]  /*00d0*/  FFMA R5, R5, R0, 0.0010000000474974513054 ;  /* 0x3a83126f05057423 */ /* 0x004fc80000000000 */
[----:B------:R-:W-:-:S04]  /*00e0*/  FFMA R5, R5, R0, 0.0010000000474974513054 ;  /* 0x3a83126f05057423 */ /* 0x000fc80000000000 */
        /* <DEDUP_REMOVED lines=997> */
[----:B------:R-:W-:-:S05]  /*3f40*/  FFMA R5, R5, R0, 0.0010000000474974513054 ;  /* 0x3a83126f05057423 */ /* 0x000fca0000000000 */
[----:B------:R-:W-:Y:S01]  /*3f50*/  STG.E desc[UR4][R2.64], R5 ;  /* 0x0000000502007986 */ /* 0x000fe2000c101904 */
[----:B------:R-:W-:Y:S05]  /*3f60*/  EXIT ;  /* 0x000000000000794d */ /* 0x000fea0003800000 */
.L_x_116:
        /* <DEDUP_REMOVED lines=9> */
.L_x_122:


//--------------------- .nv.global.init           --------------------------
	.section	.nv.global.init,"aw",@progbits
	.align	4
.nv.global.init:
	.type		__cudart_i2opi_f,@object
	.size		__cudart_i2opi_f,(.L_0 - __cudart_i2opi_f)
__cudart_i2opi_f:
        /*0000*/ 	.byte	0x41, 0x90, 0x43, 0x3c, 0x99, 0x95, 0x62, 0xdb, 0xc0, 0xdd, 0x34, 0xf5, 0xd1, 0x57, 0x27, 0xfc
        /*0010*/ 	.byte	0x29, 0x15, 0x44, 0x4e, 0x6e, 0x83, 0xf9, 0xa2
.L_0:


//--------------------- .nv.shared.reserved.0     --------------------------
	.section	.nv.shared.reserved.0,"aw",@nobits
	.weak		__nv_reservedSMEM_offset_0_alias
	.size		__nv_reservedSMEM_offset_0_alias, 0, 64
	.other		__nv_reservedSMEM_offset_0_alias,@"STO_CUDA_RESERVED_SHARED STV_DEFAULT"
__nv_reservedSMEM_offset_0_alias:
	.zero		0
	.zero		64


//--------------------- .nv.constant0._Z5ker_3Pfi --------------------------
	.section	.nv.constant0._Z5ker_3Pfi,"a",@progbits
	.sectionflags	@""
	.align	4
.nv.constant0._Z5ker_3Pfi:
	.zero		908


//--------------------- .nv.constant0._Z5ker_2Pfi --------------------------
	.section	.nv.constant0._Z5ker_2Pfi,"a",@progbits
	.sectionflags	@""
	.align	4
.nv.constant0._Z5ker_2Pfi:
	.zero		908


//--------------------- .nv.constant0._Z5ker_1Pfi --------------------------
	.section	.nv.constant0._Z5ker_1Pfi,"a",@progbits
	.sectionflags	@""
	.align	4
.nv.constant0._Z5ker_1Pfi:
	.zero		908


//--------------------- .nv.constant0._Z5ker_BPfi --------------------------
	.section	.nv.constant0._Z5ker_BPfi,"a",@progbits
	.sectionflags	@""
	.align	4
.nv.constant0._Z5ker_BPfi:
	.zero		908


//--------------------- .nv.constant0._Z5ker_APfi --------------------------
	.section	.nv.constant0._Z5ker_APfi,"a",@progbits
	.sectionflags	@""
	.align	4
.nv.constant0._Z5ker_APfi:
	.zero		908


//--------------------- SYMBOLS --------------------------

	.type		.nv.reservedSmem.offset0,@object
	.size		.nv.reservedSmem.offset0,0x4
